def gluon_wgmma(
    a_ptr,
    b_ptr,
    c_ptr,
    M,
    N,
    K,
    stride_am,
    stride_bk,
    stride_cm,
    BLOCK_M: gl.constexpr,
    BLOCK_N: gl.constexpr,
    BLOCK_K: gl.constexpr,
    DTYPE: gl.constexpr,
    A_LAYOUT: gl.constexpr,
    B_LAYOUT: gl.constexpr,
    C_LAYOUT: gl.constexpr,
    B_SHAPE: gl.constexpr,
    TRANS_B: gl.constexpr,
    NUM_BUFFERS: gl.constexpr,
    NUM_WARPS: gl.constexpr,
):
    a_desc = tma.make_tensor_descriptor(
        a_ptr, [M, K], [stride_am, 1], [BLOCK_M, BLOCK_K], A_LAYOUT
    )
    b_desc = tma.make_tensor_descriptor(
        b_ptr,
        [N, K] if TRANS_B else [K, N],
        [stride_bk, 1],
        B_SHAPE,
        B_LAYOUT,
    )
    c_desc = tma.make_tensor_descriptor(
        c_ptr, [M, N], [stride_cm, 1], [BLOCK_M, BLOCK_N], C_LAYOUT
    )

    a_bufs = gl.allocate_shared_memory(
        DTYPE, [NUM_BUFFERS, BLOCK_M, BLOCK_K], A_LAYOUT
    )
    b_bufs = gl.allocate_shared_memory(DTYPE, [NUM_BUFFERS] + B_SHAPE, B_LAYOUT)

    pid_m = gl.program_id(0)
    pid_n = gl.program_id(1)
    off_m = pid_m * BLOCK_M
    off_n = pid_n * BLOCK_N

    mma_layout: gl.constexpr = pick_wgmma_layout(DTYPE, BLOCK_M, BLOCK_N, NUM_WARPS)
    acc = warpgroup_mma_init(
        gl.zeros((BLOCK_M, BLOCK_N), dtype=gl.float32, layout=mma_layout)
    )

    bars = gl.allocate_shared_memory(
        gl.int64, [NUM_BUFFERS, 1], mbarrier.MBarrierLayout()
    )
    for i in gl.static_range(NUM_BUFFERS):
        mbarrier.init(bars.index(i), count=1)
    idx = 0
    phase = 0

    for k in range(0, K, BLOCK_K):
        a = a_bufs.index(idx)
        b = b_bufs.index(idx)
        bar = bars.index(idx)
        mbarrier.expect(bar, a_desc.block_type.nbytes + b_desc.block_type.nbytes)
        tma.async_copy_global_to_shared(a_desc, [off_m, k], bar, a)
        tma.async_copy_global_to_shared(
            b_desc, [off_n, k] if TRANS_B else [k, off_n], bar, b
        )
        mbarrier.wait(bar, phase=phase)

        if TRANS_B:
            b = b.permute((1, 0))
        acc = warpgroup_mma_wait(num_outstanding=0, deps=(acc,))
        acc = warpgroup_mma(a, b, acc, is_async=True)

        idx += 1
        if idx == NUM_BUFFERS:
            idx = 0
            phase ^= 1

    acc = warpgroup_mma_wait(num_outstanding=0, deps=(acc,))
    for i in gl.static_range(NUM_BUFFERS):
        mbarrier.invalidate(bars.index(i))

    c_smem = gl.allocate_shared_memory(DTYPE, [BLOCK_M, BLOCK_N], C_LAYOUT)
    c_smem.store(acc.to(DTYPE))
    fence_async_shared()
    tma.async_copy_shared_to_global(c_desc, [off_m, off_n], c_smem)
    tma.store_wait(pendings=0)

# config = {"BLOCK_K": 64, "BLOCK_M": 128, "BLOCK_N": 64, "arch": "sm_90", "dtype": "bf16", "num_buffers": 2, "num_warps": 8, "trans_b": 0}
# arch = sm_90


// ===== COMPILED SASS (sm_90a) =====

	.target	sm_90a

	.elftype	@"ET_EXEC"


//--------------------- .note.nv.tkinfo           --------------------------
	.section	.note.nv.tkinfo,"",@"SHT_NOTE"
	.sectionflags	@"SHF_NOTE_NV_TKINFO"
	.tkinfo
        /*0018*/ 	.word	0x00000002
        /*0030*/ 	.string	""
        /*0030*/ 	.string	"ptxas"
        /*0030*/ 	.string	"Cuda compilation tools, release 13.0, V13.0.88"
        /*0030*/ 	.string	"Build cuda_13.0.r13.0/compiler.36424714_0"
        /*0030*/ 	.string	"-v  -suppress-debug-info  -lineinfo  -arch sm_90a "



//--------------------- .note.nv.cuinfo           --------------------------
	.section	.note.nv.cuinfo,"",@"SHT_NOTE"
	.sectionflags	@"SHF_NOTE_NV_CUINFO"
        /*0018*/ 	.short	0x0002
        /*001a*/ 	.short	0x005a
        /*001c*/ 	.short	0x0082
	.zero		2


//--------------------- .nv.info                  --------------------------
	.section	.nv.info,"",@"SHT_CUDA_INFO"
	.align	4


	//----- nvinfo : EIATTR_REGCOUNT
	.align		4
        /*0000*/ 	.byte	0x04, 0x2f
        /*0002*/ 	.short	(.L_1 - .L_0)
	.align		4
.L_0:
        /*0004*/ 	.word	index@(gluon_wgmma)
        /*0008*/ 	.word	0x0000003a


	//----- nvinfo : EIATTR_FRAME_SIZE
	.align		4
.L_1:
        /*000c*/ 	.byte	0x04, 0x11
        /*000e*/ 	.short	(.L_3 - .L_2)
	.align		4
.L_2:
        /*0010*/ 	.word	index@(gluon_wgmma)
        /*0014*/ 	.word	0x00000000


	//----- nvinfo : EIATTR_MIN_STACK_SIZE
	.align		4
.L_3:
        /*0018*/ 	.byte	0x04, 0x12
        /*001a*/ 	.short	(.L_5 - .L_4)
	.align		4
.L_4:
        /*001c*/ 	.word	index@(gluon_wgmma)
        /*0020*/ 	.word	0x00000000
.L_5:


//--------------------- .nv.compat                --------------------------
	.section	.nv.compat,"",@"SHT_CUDA_COMPAT_INFO"
	.align	4
        /*0000*/ 	.byte	0x02, 0x09, 0x01, 0x00, 0x02, 0x02, 0x04, 0x00, 0x02, 0x05, 0x05, 0x00, 0x03, 0x07, 0x01, 0x01
        /*0010*/ 	.byte	0x02, 0x03, 0x03, 0x00, 0x02, 0x06, 0x01, 0x00, 0x04, 0x0b, 0x08, 0x00, 0x00, 0x00, 0x00, 0x00
        /*0020*/ 	.byte	0x00, 0x00, 0x00, 0x00


//--------------------- .nv.info.gluon_wgmma      --------------------------
	.section	.nv.info.gluon_wgmma,"",@"SHT_CUDA_INFO"
	.sectionflags	@""
	.align	4


	//----- nvinfo : EIATTR_CUDA_API_VERSION
	.align		4
        /*0000*/ 	.byte	0x04, 0x37
        /*0002*/ 	.short	(.L_7 - .L_6)
.L_6:
        /*0004*/ 	.word	0x00000082


	//----- nvinfo : EIATTR_KPARAM_INFO
	.align		4
.L_7:
        /*0008*/ 	.byte	0x04, 0x17
        /*000a*/ 	.short	(.L_9 - .L_8)
.L_8:
        /*000c*/ 	.word	0x00000000
        /*0010*/ 	.short	0x000a
        /*0012*/ 	.short	0x0048
        /*0014*/ 	.byte	0x00, 0xf4, 0x21, 0x00


	//----- nvinfo : EIATTR_KPARAM_INFO
	.align		4
.L_9:
        /*0018*/ 	.byte	0x04, 0x17
        /*001a*/ 	.short	(.L_11 - .L_10)
.L_10:
        /*001c*/ 	.word	0x00000000
        /*0020*/ 	.short	0x0009
        /*0022*/ 	.short	0x0040
        /*0024*/ 	.byte	0x00, 0xf4, 0x21, 0x00


	//----- nvinfo : EIATTR_KPARAM_INFO
	.align		4
.L_11:
        /*0028*/ 	.byte	0x04, 0x17
        /*002a*/ 	.short	(.L_13 - .L_12)
.L_12:
        /*002c*/ 	.word	0x00000000
        /*0030*/ 	.short	0x0008
        /*0032*/ 	.short	0x0038
        /*0034*/ 	.byte	0x00, 0xf0, 0x21, 0x00


	//----- nvinfo : EIATTR_KPARAM_INFO
	.align		4
.L_13:
        /*0038*/ 	.byte	0x04, 0x17
        /*003a*/ 	.short	(.L_15 - .L_14)
.L_14:
        /*003c*/ 	.word	0x00000000
        /*0040*/ 	.short	0x0007
        /*0042*/ 	.short	0x0030
        /*0044*/ 	.byte	0x00, 0xf0, 0x21, 0x00


	//----- nvinfo : EIATTR_KPARAM_INFO
	.align		4
.L_15:
        /*0048*/ 	.byte	0x04, 0x17
        /*004a*/ 	.short	(.L_17 - .L_16)
.L_16:
        /*004c*/ 	.word	0x00000000
        /*0050*/ 	.short	0x0006
        /*0052*/ 	.short	0x0028
        /*0054*/ 	.byte	0x00, 0xf0, 0x21, 0x00


	//----- nvinfo : EIATTR_KPARAM_INFO
	.align		4
.L_17:
        /*0058*/ 	.byte	0x04, 0x17
        /*005a*/ 	.short	(.L_19 - .L_18)
.L_18:
        /*005c*/ 	.word	0x00000000
        /*0060*/ 	.short	0x0005
        /*0062*/ 	.short	0x0020
        /*0064*/ 	.byte	0x00, 0xf0, 0x11, 0x00


	//----- nvinfo : EIATTR_KPARAM_INFO
	.align		4
.L_19:
        /*0068*/ 	.byte	0x04, 0x17
        /*006a*/ 	.short	(.L_21 - .L_20)
.L_20:
        /*006c*/ 	.word	0x00000000
        /*0070*/ 	.short	0x0004
        /*0072*/ 	.short	0x001c
        /*0074*/ 	.byte	0x00, 0xf0, 0x11, 0x00


	//----- nvinfo : EIATTR_KPARAM_INFO
	.align		4
.L_21:
        /*0078*/ 	.byte	0x04, 0x17
        /*007a*/ 	.short	(.L_23 - .L_22)
.L_22:
        /*007c*/ 	.word	0x00000000
        /*0080*/ 	.short	0x0003
        /*0082*/ 	.short	0x0018
        /*0084*/ 	.byte	0x00, 0xf0, 0x11, 0x00


	//----- nvinfo : EIATTR_KPARAM_INFO
	.align		4
.L_23:
        /*0088*/ 	.byte	0x04, 0x17
        /*008a*/ 	.short	(.L_25 - .L_24)
.L_24:
        /*008c*/ 	.word	0x00000000
        /*0090*/ 	.short	0x0002
        /*0092*/ 	.short	0x0010
        /*0094*/ 	.byte	0x00, 0xf4, 0x21, 0x00


	//----- nvinfo : EIATTR_KPARAM_INFO
	.align		4
.L_25:
        /*0098*/ 	.byte	0x04, 0x17
        /*009a*/ 	.short	(.L_27 - .L_26)
.L_26:
        /*009c*/ 	.word	0x00000000
        /*00a0*/ 	.short	0x0001
        /*00a2*/ 	.short	0x0008
        /*00a4*/ 	.byte	0x00, 0xf4, 0x21, 0x00


	//----- nvinfo : EIATTR_KPARAM_INFO
	.align		4
.L_27:
        /*00a8*/ 	.byte	0x04, 0x17
        /*00aa*/ 	.short	(.L_29 - .L_28)
.L_28:
        /*00ac*/ 	.word	0x00000000
        /*00b0*/ 	.short	0x0000
        /*00b2*/ 	.short	0x0000
        /*00b4*/ 	.byte	0x00, 0xf4, 0x21, 0x00


	//----- nvinfo : EIATTR_SPARSE_MMA_MASK
	.align		4
.L_29:
        /*00b8*/ 	.byte	0x03, 0x50
        /*00ba*/ 	.short	0x0000


	//----- nvinfo : EIATTR_MAXREG_COUNT
	.align		4
        /*00bc*/ 	.byte	0x03, 0x1b
        /*00be*/ 	.short	0x00ff


	//----- nvinfo : EIATTR_NUM_BARRIERS
	.align		4
        /*00c0*/ 	.byte	0x02, 0x4c
        /*00c2*/ 	.byte	0x01
	.zero		1


	//----- nvinfo : EIATTR_MERCURY_ISA_VERSION
	.align		4
        /*00c4*/ 	.byte	0x03, 0x5f
        /*00c6*/ 	.short	0x0101


	//----- nvinfo : EIATTR_INT_WARP_WIDE_INSTR_OFFSETS
	.align		4
        /*00c8*/ 	.byte	0x04, 0x31
        /*00ca*/ 	.short	(.L_31 - .L_30)


	//   ....[0]....
.L_30:
        /*00cc*/ 	.word	0x00001320


	//   ....[1]....
        /*00d0*/ 	.word	0x00001340


	//   ....[2]....
        /*00d4*/ 	.word	0x000013f0


	//   ....[3]....
        /*00d8*/ 	.word	0x000016a0


	//   ....[4]....
        /*00dc*/ 	.word	0x000016b0


	//   ....[5]....
        /*00e0*/ 	.word	0x00001720


	//   ....[6]....
        /*00e4*/ 	.word	0x00001730


	//   ....[7]....
        /*00e8*/ 	.word	0x00001cd0


	//   ....[8]....
        /*00ec*/ 	.word	0x00001ce0


	//----- nvinfo : EIATTR_COOP_GROUP_MASK_REGIDS
	.align		4
.L_31:
        /*00f0*/ 	.byte	0x04, 0x29
        /*00f2*/ 	.short	(.L_33 - .L_32)


	//   ....[0]....
.L_32:
        /*00f4*/ 	.word	0xffffffff


	//   ....[1]....
        /*00f8*/ 	.word	0xffffffff


	//   ....[2]....
        /*00fc*/ 	.word	0xffffffff


	//----- nvinfo : EIATTR_COOP_GROUP_INSTR_OFFSETS
	.align		4
.L_33:
        /*0100*/ 	.byte	0x04, 0x28
        /*0102*/ 	.short	(.L_35 - .L_34)


	//   ....[0]....
.L_34:
        /*0104*/ 	.word	0x00000150


	//   ....[1]....
        /*0108*/ 	.word	0x00000720


	//   ....[2]....
        /*010c*/ 	.word	0x00000cd0


	//----- nvinfo : EIATTR_MBARRIER_INSTR_OFFSETS
	.align		4
.L_35:
        /*0110*/ 	.byte	0x04, 0x39
        /*0112*/ 	.short	(.L_37 - .L_36)


	//   ....[0]....
.L_36:
        /*0114*/ 	.word	0x00001470
        /*0118*/ 	.word	0x000000ff
        /*011c*/ 	.word	0x0000c000
        /*0120*/ 	.short	0x0100
        /*0122*/ 	.byte	0x10
	.zero		1


	//   ....[1]....
        /*0124*/ 	.word	0x00001490
        /*0128*/ 	.word	0x000000ff
        /*012c*/ 	.word	0x0000c008
        /*0130*/ 	.short	0x0100
        /*0132*/ 	.byte	0x10
	.zero		1


	//   ....[2]....
        /*0134*/ 	.word	0x000017e0
        /*0138*/ 	.word	0x000000ff
        /*013c*/ 	.word	0x0000c000
        /*0140*/ 	.short	0x010a
        /*0142*/ 	.byte	0x14
	.zero		1


	//   ....[3]....
        /*0144*/ 	.word	0x00001b40
        /*0148*/ 	.word	0x000000ff
        /*014c*/ 	.word	0x0000c000
        /*0150*/ 	.short	0x0108
        /*0152*/ 	.byte	0x10
	.zero		1


	//   ....[4]....
        /*0154*/ 	.word	0x00001c60
        /*0158*/ 	.word	0x000000ff
        /*015c*/ 	.word	0x0000c008
        /*0160*/ 	.short	0x0108
        /*0162*/ 	.byte	0x10
	.zero		1


	//   ....[5]....
        /*0164*/ 	.word	0x00001d90
        /*0168*/ 	.word	0x000000ff
        /*016c*/ 	.word	0x0000c000
        /*0170*/ 	.short	0x010a
        /*0172*/ 	.byte	0x14
	.zero		1


	//----- nvinfo : EIATTR_NUM_MBARRIERS
	.align		4
.L_37:
        /*0174*/ 	.byte	0x03, 0x38
        /*0176*/ 	.short	0x0002


	//----- nvinfo : EIATTR_EXIT_INSTR_OFFSETS
	.align		4
        /*0178*/ 	.byte	0x04, 0x1c
        /*017a*/ 	.short	(.L_39 - .L_38)


	//   ....[0]....
.L_38:
        /*017c*/ 	.word	0x00001d80


	//----- nvinfo : EIATTR_REQNTID
	.align		4
.L_39:
        /*0180*/ 	.byte	0x04, 0x10
        /*0182*/ 	.short	(.L_41 - .L_40)
.L_40:
        /*0184*/ 	.word	0x00000100
        /*0188*/ 	.word	0x00000001
        /*018c*/ 	.word	0x00000001


	//----- nvinfo : EIATTR_CRS_STACK_SIZE
	.align		4
.L_41:
        /*0190*/ 	.byte	0x04, 0x1e
        /*0192*/ 	.short	(.L_43 - .L_42)
.L_42:
        /*0194*/ 	.word	0x00000000


	//----- nvinfo : EIATTR_CBANK_PARAM_SIZE
	.align		4
.L_43:
        /*0198*/ 	.byte	0x03, 0x19
        /*019a*/ 	.short	0x0050


	//----- nvinfo : EIATTR_PARAM_CBANK
	.align		4
        /*019c*/ 	.byte	0x04, 0x0a
        /*019e*/ 	.short	(.L_45 - .L_44)
	.align		4
.L_44:
        /*01a0*/ 	.word	index@(.nv.constant0.gluon_wgmma)
        /*01a4*/ 	.short	0x0210
        /*01a6*/ 	.short	0x0050


	//----- nvinfo : EIATTR_SW_WAR
	.align		4
.L_45:
        /*01a8*/ 	.byte	0x04, 0x36
        /*01aa*/ 	.short	(.L_47 - .L_46)
.L_46:
        /*01ac*/ 	.word	0x00000008
.L_47:


//--------------------- .nv.callgraph             --------------------------
	.section	.nv.callgraph,"",@"SHT_CUDA_CALLGRAPH"
	.align	4
	.sectionentsize	8
	.align		4
        /*0000*/ 	.word	0x00000000
	.align		4
        /*0004*/ 	.word	0xffffffff
	.align		4
        /*0008*/ 	.word	0x00000000
	.align		4
        /*000c*/ 	.word	0xfffffffe
	.align		4
        /*0010*/ 	.word	0x00000000
	.align		4
        /*0014*/ 	.word	0xfffffffd
	.align		4
        /*0018*/ 	.word	0x00000000
	.align		4
        /*001c*/ 	.word	0xfffffffc


//--------------------- .text.gluon_wgmma         --------------------------
	.section	.text.gluon_wgmma,"ax",@progbits
	.align	128
        .global         gluon_wgmma
        .type           gluon_wgmma,@function
        .size           gluon_wgmma,(.L_x_52 - gluon_wgmma)
        .other          gluon_wgmma,@"STO_CUDA_ENTRY STV_DEFAULT"
gluon_wgmma:
.text.gluon_wgmma:
[----:B------:R-:W-:Y:S01]  /*0000*/  LDC R1, c[0x0][0x28] ;  /* 0x00000a00ff017b82 */ /* 0x000fe20000000800 */
[----:B------:R-:W1:Y:S07]  /*0010*/  S2R R0, SR_TID.X ;  /* 0x0000000000007919 */ /* 0x000e6e0000002100 */
[----:B------:R-:W2:Y:S01]  /*0020*/  S2UR UR4, SR_CgaCtaId ;  /* 0x00000000000479c3 */ /* 0x000ea20000008800 */
[----:B------:R-:W-:Y:S01]  /*0030*/  UMOV UR16, 0x400 ;  /* 0x0000040000107882 */ /* 0x000fe20000000000 */
[----:B------:R-:W-:Y:S01]  /*0040*/  ULDC UR6, c[0x0][0xc] ;  /* 0x0000030000067ab9 */ /* 0x000fe20000000800 */
[----:B------:R-:W-:Y:S01]  /*0050*/  ULDC.64 UR28, c[0x0][0x250] ;  /* 0x00009400001c7ab9 */ /* 0x000fe20000000a00 */
[----:B------:R-:W-:Y:S04]  /*0060*/  BSSY B0, `(.L_x_0) ;  /* 0x000001f000007945 */ /* 0x000fe80003800000 */
[----:B------:R-:W3:Y:S08]  /*0070*/  LDC R2, c[0x0][0x228] ;  /* 0x00008a00ff027b82 */ /* 0x000ef00000000800 */
[----:B------:R-:W4:Y:S08]  /*0080*/  LDC R8, c[0x0][0x230] ;  /* 0x00008c00ff087b82 */ /* 0x000f300000000800 */
[----:B------:R-:W-:Y:S01]  /*0090*/  S2UR UR30, SR_CTAID.Y ;  /* 0x00000000001e79c3 */ /* 0x000fe20000002600 */
[----:B--2---:R-:W-:-:S03]  /*00a0*/  ULEA UR16, UR4, UR16, 0x18 ;  /* 0x0000001004107291 */ /* 0x004fc6000f8ec03f */
[----:B------:R-:W-:Y:S01]  /*00b0*/  ULDC UR4, c[0x0][0x10] ;  /* 0x0000040000047ab9 */ /* 0x000fe20000000800 */
[----:B-1----:R-:W-:-:S03]  /*00c0*/  LOP3.LUT R6, R0, 0xff, RZ, 0xc0, !PT ;  /* 0x000000ff00067812 */ /* 0x002fc600078ec0ff */
[----:B------:R-:W1:Y:S01]  /*00d0*/  S2UR UR5, SR_CTAID.Z ;  /* 0x00000000000579c3 */ /* 0x000e620000002700 */
[----:B---3--:R-:W-:Y:S01]  /*00e0*/  VIADD R2, R2, 0xffffffff ;  /* 0xffffffff02027836 */ /* 0x008fe20000000000 */
[C---:B------:R-:W-:Y:S02]  /*00f0*/  ISETP.GE.U32.AND P0, PT, R6.reuse, 0x20, PT ;  /* 0x000000200600780c */ /* 0x040fe40003f06070 */
[C---:B------:R-:W-:Y:S02]  /*0100*/  ISETP.NE.U32.AND P2, PT, R6.reuse, RZ, PT ;  /* 0x000000ff0600720c */ /* 0x040fe40003f45070 */
[----:B------:R-:W-:Y:S02]  /*0110*/  LEA R11, R6, UR16, 0x2 ;  /* 0x00000010060b7c11 */ /* 0x000fe4000f8e10ff */
[----:B------:R-:W2:Y:S01]  /*0120*/  S2UR UR31, SR_CTAID.X ;  /* 0x00000000001f79c3 */ /* 0x000ea20000002500 */
[----:B----4-:R-:W-:-:S06]  /*0130*/  VIADD R14, R8, 0xffffffff ;  /* 0xffffffff080e7836 */ /* 0x010fcc0000000000 */
[----:B------:R3:W-:Y:S01]  /*0140*/  @!P0 STS [R11], RZ ;  /* 0x000000ff0b008388 */ /* 0x0007e20000000800 */
[----:B------:R-:W-:-:S03]  /*0150*/  NOP ;  /* 0x0000000000007918 */ /* 0x000fc60000000000 */
[----:B------:R3:W-:Y:S01]  /*0160*/  @!P2 STS [UR16+0x24], R2 ;  /* 0x00002402ff00a988 */ /* 0x0007e20008000810 */
[----:B-1----:R-:W-:-:S03]  /*0170*/  UIMAD UR4, UR5, UR4, UR30 ;  /* 0x00000004050472a4 */ /* 0x002fc6000f8e021e */
[----:B------:R3:W-:Y:S01]  /*0180*/  @!P2 STS [UR16+0x20], R14 ;  /* 0x0000200eff00a988 */ /* 0x0007e20008000810 */
[----:B--2---:R-:W-:-:S04]  /*0190*/  UIMAD UR4, UR4, UR6, UR31 ;  /* 0x00000006040472a4 */ /* 0x004fc8000f8e021f */
[----:B------:R-:W-:-:S03]  /*01a0*/  UIMAD UR5, UR4, 0x180, URZ ;  /* 0x00000180040578a4 */ /* 0x000fc6000f8e023f */
[----:B------:R-:W-:Y:S01]  /*01b0*/  UMOV UR4, URZ ;  /* 0x0000003f00047c82 */ /* 0x000fe20008000000 */
[----:B------:R-:W-:-:S04]  /*01c0*/  UIADD3 UR24, UP0, UR5, UR28, URZ ;  /* 0x0000001c05187290 */ /* 0x000fc8000ff1e03f */
[----:B------:R-:W-:Y:S01]  /*01d0*/  ULEA.HI.X.SX32 UR25, UR5, UR29, 0x1, UP0 ;  /* 0x0000001d05197291 */ /* 0x000fe200080f0e3f */
[----:B---3--:R-:W-:Y:S11]  /*01e0*/  @P2 BRA `(.L_x_1) ;  /* 0x0000000000182947 */ /* 0x008ff60003800000 */
[----:B------:R-:W1:Y:S01]  /*01f0*/  LDS R3, [UR16+0x8] ;  /* 0x00000810ff037984 */ /* 0x000e620008000800 */
[----:B------:R-:W2:Y:S01]  /*0200*/  LDC.64 R12, c[0x0][0x210] ;  /* 0x00008400ff0c7b82 */ /* 0x000ea20000000a00 */
[----:B------:R-:W-:Y:S02]  /*0210*/  IMAD.MOV.U32 R4, RZ, RZ, 0x70 ;  /* 0x00000070ff047424 */ /* 0x000fe400078e00ff */
[----:B--2---:R2:W-:Y:S03]  /*0220*/  STS.64 [UR16], R12 ;  /* 0x0000000cff007988 */ /* 0x0045e60008000a10 */
[----:B-1----:R-:W-:-:S05]  /*0230*/  LOP3.LUT R3, R3, 0x10, R4, 0xd8, !PT ;  /* 0x0000001003037812 */ /* 0x002fca00078ed804 */
[----:B------:R2:W-:Y:S02]  /*0240*/  STS [UR16+0x8], R3 ;  /* 0x00000803ff007988 */ /* 0x0005e40008000810 */
.L_x_1:
[----:B------:R-:W-:Y:S05]  /*0250*/  BSYNC B0 ;  /* 0x0000000000007941 */ /* 0x000fea0003800000 */
.L_x_0:
[----:B------:R-:W-:Y:S04]  /*0260*/  BSSY B0, `(.L_x_2) ;  /* 0x000000a000007945 */ /* 0x000fe80003800000 */
[----:B------:R-:W-:Y:S05]  /*0270*/  @P2 BRA `(.L_x_3) ;  /* 0x0000000000202947 */ /* 0x000fea0003800000 */
[----:B--2---:R-:W1:Y:S01]  /*0280*/  LDS R3, [UR16+0x34] ;  /* 0x00003410ff037984 */ /* 0x004e620008000800 */
[----:B------:R-:W-:Y:S02]  /*0290*/  IMAD.MOV.U32 R4, RZ, RZ, 0x3f000000 ;  /* 0x3f000000ff047424 */ /* 0x000fe400078e00ff */
[----:B------:R-:W-:Y:S01]  /*02a0*/  @!P2 IMAD.MOV.U32 R5, RZ, RZ, 0x7f ;  /* 0x0000007fff05a424 */ /* 0x000fe200078e00ff */
[----:B------:R-:W2:Y:S02]  /*02b0*/  @!P2 LDS R10, [UR16+0x38] ;  /* 0x00003810ff0aa984 */ /* 0x000ea40008000800 */
[----:B-1----:R-:W-:Y:S02]  /*02c0*/  LOP3.LUT R3, R3, 0xff000000, R4, 0xb8, !PT ;  /* 0xff00000003037812 */ /* 0x002fe400078eb804 */
[----:B--2---:R-:W-:-:S03]  /*02d0*/  @!P2 LOP3.LUT R4, R10, 0xff, R5, 0xb8, !PT ;  /* 0x000000ff0a04a812 */ /* 0x004fc600078eb805 */
[----:B------:R1:W-:Y:S04]  /*02e0*/  STS [UR16+0x34], R3 ;  /* 0x00003403ff007988 */ /* 0x0003e80008000810 */
[----:B------:R1:W-:Y:S02]  /*02f0*/  @!P2 STS [UR16+0x38], R4 ;  /* 0x00003804ff00a988 */ /* 0x0003e40008000810 */
.L_x_3:
[----:B------:R-:W-:Y:S05]  /*0300*/  BSYNC B0 ;  /* 0x0000000000007941 */ /* 0x000fea0003800000 */
.L_x_2:
[----:B------:R-:W-:Y:S04]  /*0310*/  BSSY B0, `(.L_x_4) ;  /* 0x000000e000007945 */ /* 0x000fe80003800000 */
[----:B------:R-:W-:Y:S05]  /*0320*/  @P2 BRA `(.L_x_5) ;  /* 0x0000000000302947 */ /* 0x000fea0003800000 */
[----:B-1----:R-:W1:Y:S01]  /*0330*/  LDS R4, [UR16+0x34] ;  /* 0x00003410ff047984 */ /* 0x002e620008000800 */
[----:B--2---:R-:W2:Y:S03]  /*0340*/  LDC.64 R12, c[0x0][0x238] ;  /* 0x00008e00ff0c7b82 */ /* 0x004ea60000000a00 */
[----:B------:R-:W3:Y:S01]  /*0350*/  LDS R3, [UR16+0x1c] ;  /* 0x00001c10ff037984 */ /* 0x000ee20008000800 */
[C---:B--2---:R-:W-:Y:S01]  /*0360*/  SHF.L.U64.HI R10, R12.reuse, 0x1, R13 ;  /* 0x000000010c0a7819 */ /* 0x044fe2000001020d */
[----:B------:R-:W-:-:S03]  /*0370*/  IMAD.SHL.U32 R5, R12, 0x2, RZ ;  /* 0x000000020c057824 */ /* 0x000fc600078e00ff */
[--C-:B------:R-:W-:Y:S02]  /*0380*/  SHF.R.U32.HI R12, RZ, 0x4, R10.reuse ;  /* 0x00000004ff0c7819 */ /* 0x100fe4000001160a */
[----:B------:R-:W-:-:S05]  /*0390*/  SHF.R.U64 R5, R5, 0x4, R10 ;  /* 0x0000000405057819 */ /* 0x000fca000000120a */
[----:B------:R4:W-:Y:S01]  /*03a0*/  STS [UR16+0xc], R5 ;  /* 0x00000c05ff007988 */ /* 0x0009e20008000810 */
[----:B-1----:R-:W-:Y:S02]  /*03b0*/  LOP3.LUT R4, R4, 0x7, RZ, 0xb8, !PT ;  /* 0x0000000704047812 */ /* 0x002fe400078eb8ff */
[----:B---3--:R-:W-:-:S03]  /*03c0*/  LOP3.LUT R3, R3, 0xf, R12, 0xb8, !PT ;  /* 0x0000000f03037812 */ /* 0x008fc600078eb80c */
[----:B------:R4:W-:Y:S04]  /*03d0*/  STS [UR16+0x34], R4 ;  /* 0x00003404ff007988 */ /* 0x0009e80008000810 */
[----:B------:R4:W-:Y:S02]  /*03e0*/  STS [UR16+0x1c], R3 ;  /* 0x00001c03ff007988 */ /* 0x0009e40008000810 */
.L_x_5:
[----:B------:R-:W-:Y:S05]  /*03f0*/  BSYNC B0 ;  /* 0x0000000000007941 */ /* 0x000fea0003800000 */
.L_x_4:
[----:B------:R-:W-:Y:S04]  /*0400*/  BSSY B1, `(.L_x_6) ;  /* 0x000001a000017945 */ /* 0x000fe80003800000 */
[----:B------:R-:W-:Y:S04]  /*0410*/  BSSY B0, `(.L_x_7) ;  /* 0x0000015000007945 */ /* 0x000fe80003800000 */
[----:B------:R-:W-:Y:S05]  /*0420*/  @P2 BRA `(.L_x_8) ;  /* 0x0000000000202947 */ /* 0x000fea0003800000 */
[----:B-12-4-:R-:W1:Y:S02]  /*0430*/  LDS R3, [UR16+0x34] ;  /* 0x00003410ff037984 */ /* 0x016e640008000800 */
[----:B-1----:R-:W-:-:S05]  /*0440*/  LOP3.LUT R3, R3, 0x38, RZ, 0xb8, !PT ;  /* 0x0000003803037812 */ /* 0x002fca00078eb8ff */
[----:B------:R1:W-:Y:S01]  /*0450*/  STS [UR16+0x34], R3 ;  /* 0x00003403ff007988 */ /* 0x0003e20008000810 */
[----:B------:R-:W-:Y:S05]  /*0460*/  @P2 BRA `(.L_x_9) ;  /* 0x0000000000202947 */ /* 0x000fea0003800000 */
[----:B-1----:R-:W1:Y:S01]  /*0470*/  LDS R3, [UR16+0x8] ;  /* 0x00000810ff037984 */ /* 0x002e620008000800 */
[----:B------:R-:W-:-:S05]  /*0480*/  IMAD.MOV.U32 R4, RZ, RZ, 0x780 ;  /* 0x00000780ff047424 */ /* 0x000fca00078e00ff */
[----:B-1----:R-:W-:-:S05]  /*0490*/  LOP3.LUT R3, R3, 0x500, R4, 0xd8, !PT ;  /* 0x0000050003037812 */ /* 0x002fca00078ed804 */
[----:B------:R3:W-:Y:S02]  /*04a0*/  STS [UR16+0x8], R3 ;  /* 0x00000803ff007988 */ /* 0x0007e40008000810 */
.L_x_8:
[----:B------:R-:W-:Y:S05]  /*04b0*/  @P2 BRA `(.L_x_10) ;  /* 0x0000000000282947 */ /* 0x000fea0003800000 */
[----:B-1234-:R-:W1:Y:S02]  /*04c0*/  LDS R3, [UR16+0x8] ;  /* 0x00000810ff037984 */ /* 0x01ee640008000800 */
[----:B-1----:R-:W-:-:S05]  /*04d0*/  LOP3.LUT R3, R3, 0x1800, RZ, 0xb8, !PT ;  /* 0x0000180003037812 */ /* 0x002fca00078eb8ff */
[----:B------:R2:W-:Y:S02]  /*04e0*/  STS [UR16+0x8], R3 ;  /* 0x00000803ff007988 */ /* 0x0005e40008000810 */
.L_x_9:
[----:B------:R-:W-:Y:S05]  /*04f0*/  @P2 BREAK B0 ;  /* 0x0000000000002942 */ /* 0x000fea0003800000 */
[----:B------:R-:W-:Y:S05]  /*0500*/  @P2 BRA `(.L_x_11) ;  /* 0x0000000000242947 */ /* 0x000fea0003800000 */
[----:B------:R-:W3:Y:S01]  /*0510*/  LDS R4, [UR16+0x8] ;  /* 0x00000810ff047984 */ /* 0x000ee20008000800 */
[----:B-12---:R-:W-:-:S05]  /*0520*/  IMAD.MOV.U32 R3, RZ, RZ, 0x6000 ;  /* 0x00006000ff037424 */ /* 0x006fca00078e00ff */
[----:B---3--:R-:W-:-:S04]  /*0530*/  LOP3.LUT R3, R4, 0x6000, R3, 0xd8, !PT ;  /* 0x0000600004037812 */ /* 0x008fc800078ed803 */
[----:B------:R-:W-:-:S05]  /*0540*/  LOP3.LUT R3, R3, 0x400000, RZ, 0xb8, !PT ;  /* 0x0040000003037812 */ /* 0x000fca00078eb8ff */
[----:B------:R5:W-:Y:S02]  /*0550*/  STS [UR16+0x8], R3 ;  /* 0x00000803ff007988 */ /* 0x000be40008000810 */
.L_x_10:
[----:B------:R-:W-:Y:S05]  /*0560*/  BSYNC B0 ;  /* 0x0000000000007941 */ /* 0x000fea0003800000 */
.L_x_7:
[----:B-12345:R-:W1:Y:S02]  /*0570*/  @!P2 LDS R3, [UR16+0x8] ;  /* 0x00000810ff03a984 */ /* 0x03ee640008000800 */
[----:B-1----:R-:W-:-:S05]  /*0580*/  @!P2 LOP3.LUT R3, R3, 0x8000, RZ, 0xb8, !PT ;  /* 0x000080000303a812 */ /* 0x002fca00078eb8ff */
[----:B------:R3:W-:Y:S02]  /*0590*/  @!P2 STS [UR16+0x8], R3 ;  /* 0x00000803ff00a988 */ /* 0x0007e40008000810 */
.L_x_11:
[----:B------:R-:W-:Y:S05]  /*05a0*/  BSYNC B1 ;  /* 0x0000000000017941 */ /* 0x000fea0003800000 */
.L_x_6:
[----:B------:R-:W-:Y:S05]  /*05b0*/  WARPSYNC.ALL ;  /* 0x0000000000007948 */ /* 0x000fea0003800000 */
[----:B-123--:R-:W1:Y:S02]  /*05c0*/  LDC R3, c[0x0][0x22c] ;  /* 0x00008b00ff037b82 */ /* 0x00ee640000000800 */
[----:B-1----:R-:W-:Y:S01]  /*05d0*/  VIADD R3, R3, 0xffffffff ;  /* 0xffffffff03037836 */ /* 0x002fe20000000000 */
[----:B------:R-:W-:Y:S06]  /*05e0*/  @P0 BRA `(.L_x_12) ;  /* 0x0000000000280947 */ /* 0x000fec0003800000 */
[----:B------:R-:W1:Y:S01]  /*05f0*/  S2R R4, SR_LANEID ;  /* 0x0000000000047919 */ /* 0x000e620000000000 */
[----:B------:R-:W-:Y:S05]  /*0600*/  WARPSYNC.ALL ;  /* 0x0000000000007948 */ /* 0x000fea0003800000 */
[----:B-1----:R-:W-:-:S05]  /*0610*/  IMAD.SHL.U32 R7, R4, 0x4, RZ ;  /* 0x0000000404077824 */ /* 0x002fca00078e00ff */
[----:B------:R-:W1:Y:S01]  /*0620*/  LDS R9, [R7+UR16] ;  /* 0x0000001007097984 */ /* 0x000e620008000800 */
[----:B------:R-:W-:-:S05]  /*0630*/  IADD3 R4, P1, R7, UR24, RZ ;  /* 0x0000001807047c10 */ /* 0x000fca000ff3e0ff */
[----:B------:R-:W-:-:S05]  /*0640*/  IMAD.X R5, RZ, RZ, UR25, P1 ;  /* 0x00000019ff057e24 */ /* 0x000fca00088e06ff */
[----:B-1----:R1:W2:Y:S01]  /*0650*/  ATOMG.E.EXCH.STRONG.GPU PT, RZ, [R4], R9 ;  /* 0x0000000904ff73a8 */ /* 0x0022a200041ee100 */
[----:B------:R-:W-:-:S04]  /*0660*/  DEPBAR {5,4,3,2,1,0} ;  /* 0x0000003f0000791a */ /* 0x000fc80000000000 */
[----:B------:R1:W-:Y:S01]  /*0670*/  UTMACCTL.IV [UR24] ;  /* 0x00000000180079b9 */ /* 0x0003e20008000000 */
[----:B------:R-:W-:Y:S01]  /*0680*/  NOP ;  /* 0x0000000000007918 */ /* 0x000fe20000000000 */
.L_x_12:
[----:B------:R-:W-:Y:S05]  /*0690*/  @P0 BRA `(.L_x_13) ;  /* 0x00000000000c0947 */ /* 0x000fea0003800000 */
[----:B------:R0:W-:Y:S01]  /*06a0*/  UTMACMDFLUSH ;  /* 0x00000000000079b7 */ /* 0x0001e20000000000 */
[----:B------:R-:W-:Y:S05]  /*06b0*/  @P0 BRA `(.L_x_13) ;  /* 0x0000000000040947 */ /* 0x000fea0003800000 */
[----:B------:R-:W-:-:S04]  /*06c0*/  DEPBAR.LE SB0, 0x0 ;  /* 0x000080000000791a */ /* 0x000fc80000000000 */
.L_x_13:
[----:B------:R-:W-:Y:S05]  /*06d0*/  WARPSYNC.ALL ;  /* 0x0000000000007948 */ /* 0x000fea0003800000 */
[----:B--2---:R-:W-:Y:S06]  /*06e0*/  BAR.SYNC.DEFER_BLOCKING 0x0 ;  /* 0x0000000000007b1d */ /* 0x004fec0000010000 */
[----:B------:R-:W-:Y:S02]  /*06f0*/  BSSY B1, `(.L_x_14) ;  /* 0x000000b000017945 */ /* 0x000fe40003800000 */
[----:B------:R-:W-:Y:S06]  /*0700*/  BAR.SYNC.DEFER_BLOCKING 0x0 ;  /* 0x0000000000007b1d */ /* 0x000fec0000010000 */
[----:B------:R2:W-:Y:S01]  /*0710*/  @!P0 STS [R11], RZ ;  /* 0x000000ff0b008388 */ /* 0x0005e20000000800 */
[----:B------:R-:W-:Y:S01]  /*0720*/  NOP ;  /* 0x0000000000007918 */ /* 0x000fe20000000000 */
[----:B------:R-:W-:Y:S05]  /*0730*/  @P2 BRA `(.L_x_15) ;  /* 0x0000000000182947 */ /* 0x000fea0003800000 */
[----:B-1----:R-:W1:Y:S01]  /*0740*/  LDS R4, [UR16+0x8] ;  /* 0x00000810ff047984 */ /* 0x002e620008000800 */
[----:B------:R-:W3:Y:S01]  /*0750*/  LDC.64 R12, c[0x0][0x218] ;  /* 0x00008600ff0c7b82 */ /* 0x000ee20000000a00 */
[----:B------:R-:W-:Y:S02]  /*0760*/  IMAD.MOV.U32 R5, RZ, RZ, 0x70 ;  /* 0x00000070ff057424 */ /* 0x000fe400078e00ff */
[----:B---3--:R3:W-:Y:S03]  /*0770*/  STS.64 [UR16], R12 ;  /* 0x0000000cff007988 */ /* 0x0087e60008000a10 */
[----:B-1----:R-:W-:-:S05]  /*0780*/  LOP3.LUT R4, R4, 0x10, R5, 0xd8, !PT ;  /* 0x0000001004047812 */ /* 0x002fca00078ed805 */
[----:B------:R3:W-:Y:S02]  /*0790*/  STS [UR16+0x8], R4 ;  /* 0x00000804ff007988 */ /* 0x0007e40008000810 */
.L_x_15:
[----:B-1----:R-:W-:Y:S05]  /*07a0*/  BSYNC B1 ;  /* 0x0000000000017941 */ /* 0x002fea0003800000 */
.L_x_14:
[----:B------:R-:W-:Y:S04]  /*07b0*/  BSSY B1, `(.L_x_16) ;  /* 0x000000a000017945 */ /* 0x000fe80003800000 */
[----:B------:R-:W-:Y:S05]  /*07c0*/  @P2 BRA `(.L_x_17) ;  /* 0x0000000000202947 */ /* 0x000fea0003800000 */
[----:B---3--:R-:W1:Y:S01]  /*07d0*/  LDS R4, [UR16+0x34] ;  /* 0x00003410ff047984 */ /* 0x008e620008000800 */
[----:B------:R-:W-:Y:S02]  /*07e0*/  IMAD.MOV.U32 R7, RZ, RZ, 0x3f000000 ;  /* 0x3f000000ff077424 */ /* 0x000fe400078e00ff */
[----:B------:R-:W-:Y:S01]  /*07f0*/  @!P2 IMAD.MOV.U32 R5, RZ, RZ, 0x3f ;  /* 0x0000003fff05a424 */ /* 0x000fe200078e00ff */
[----:B------:R-:W3:Y:S02]  /*0800*/  @!P2 LDS R10, [UR16+0x38] ;  /* 0x00003810ff0aa984 */ /* 0x000ee40008000800 */
[----:B-1----:R-:W-:Y:S02]  /*0810*/  LOP3.LUT R4, R4, 0xff000000, R7, 0xb8, !PT ;  /* 0xff00000004047812 */ /* 0x002fe400078eb807 */
[----:B---3--:R-:W-:-:S03]  /*0820*/  @!P2 LOP3.LUT R5, R10, 0xff, R5, 0xb8, !PT ;  /* 0x000000ff0a05a812 */ /* 0x008fc600078eb805 */
[----:B------:R1:W-:Y:S04]  /*0830*/  STS [UR16+0x34], R4 ;  /* 0x00003404ff007988 */ /* 0x0003e80008000810 */
[----:B------:R1:W-:Y:S02]  /*0840*/  @!P2 STS [UR16+0x38], R5 ;  /* 0x00003805ff00a988 */ /* 0x0003e40008000810 */
.L_x_17:
[----:B------:R-:W-:Y:S05]  /*0850*/  BSYNC B1 ;  /* 0x0000000000017941 */ /* 0x000fea0003800000 */
.L_x_16:
[----:B------:R-:W-:Y:S04]  /*0860*/  BSSY B1, `(.L_x_18) ;  /* 0x0000004000017945 */ /* 0x000fe80003800000 */
[----:B------:R-:W-:Y:S05]  /*0870*/  @P2 BRA `(.L_x_19) ;  /* 0x0000000000082947 */ /* 0x000fea0003800000 */
[----:B------:R4:W-:Y:S04]  /*0880*/  STS [UR16+0x24], R14 ;  /* 0x0000240eff007988 */ /* 0x0009e80008000810 */
[----:B------:R4:W-:Y:S02]  /*0890*/  STS [UR16+0x20], R3 ;  /* 0x00002003ff007988 */ /* 0x0009e40008000810 */
.L_x_19:
[----:B------:R-:W-:Y:S05]  /*08a0*/  BSYNC B1 ;  /* 0x0000000000017941 */ /* 0x000fea0003800000 */
.L_x_18:
[----:B------:R-:W-:Y:S04]  /*08b0*/  BSSY B1, `(.L_x_20) ;  /* 0x000000e000017945 */ /* 0x000fe80003800000 */
[----:B------:R-:W-:Y:S05]  /*08c0*/  @P2 BRA `(.L_x_21) ;  /* 0x0000000000302947 */ /* 0x000fea0003800000 */
[----:B-1----:R-:W1:Y:S01]  /*08d0*/  LDS R5, [UR16+0x34] ;  /* 0x00003410ff057984 */ /* 0x002e620008000800 */
[----:B---3--:R-:W3:Y:S03]  /*08e0*/  LDC.64 R12, c[0x0][0x240] ;  /* 0x00009000ff0c7b82 */ /* 0x008ee60000000a00 */
[----:B------:R-:W5:Y:S01]  /*08f0*/  LDS R4, [UR16+0x1c] ;  /* 0x00001c10ff047984 */ /* 0x000f620008000800 */
[C---:B---3--:R-:W-:Y:S01]  /*0900*/  SHF.L.U64.HI R10, R12.reuse, 0x1, R13 ;  /* 0x000000010c0a7819 */ /* 0x048fe2000001020d */
[----:B------:R-:W-:-:S03]  /*0910*/  IMAD.SHL.U32 R7, R12, 0x2, RZ ;  /* 0x000000020c077824 */ /* 0x000fc600078e00ff */
[--C-:B------:R-:W-:Y:S02]  /*0920*/  SHF.R.U32.HI R9, RZ, 0x4, R10.reuse ;  /* 0x00000004ff097819 */ /* 0x100fe4000001160a */
[----:B------:R-:W-:-:S05]  /*0930*/  SHF.R.U64 R7, R7, 0x4, R10 ;  /* 0x0000000407077819 */ /* 0x000fca000000120a */
[----:B------:R3:W-:Y:S01]  /*0940*/  STS [UR16+0xc], R7 ;  /* 0x00000c07ff007988 */ /* 0x0007e20008000810 */
[----:B-1----:R-:W-:Y:S02]  /*0950*/  LOP3.LUT R5, R5, 0x7, RZ, 0xb8, !PT ;  /* 0x0000000705057812 */ /* 0x002fe400078eb8ff */
[----:B-----5:R-:W-:-:S03]  /*0960*/  LOP3.LUT R4, R4, 0xf, R9, 0xb8, !PT ;  /* 0x0000000f04047812 */ /* 0x020fc600078eb809 */
[----:B------:R3:W-:Y:S04]  /*0970*/  STS [UR16+0x34], R5 ;  /* 0x00003405ff007988 */ /* 0x0007e80008000810 */
[----:B------:R3:W-:Y:S02]  /*0980*/  STS [UR16+0x1c], R4 ;  /* 0x00001c04ff007988 */ /* 0x0007e40008000810 */
.L_x_21:
[----:B------:R-:W-:Y:S05]  /*0990*/  BSYNC B1 ;  /* 0x0000000000017941 */ /* 0x000fea0003800000 */
.L_x_20:
[----:B------:R-:W-:Y:S04]  /*09a0*/  BSSY B2, `(.L_x_22) ;  /* 0x000001a000027945 */ /* 0x000fe80003800000 */
[----:B------:R-:W-:Y:S04]  /*09b0*/  BSSY B1, `(.L_x_23) ;  /* 0x0000015000017945 */ /* 0x000fe80003800000 */
[----:B------:R-:W-:Y:S05]  /*09c0*/  @P2 BRA `(.L_x_24) ;  /* 0x0000000000202947 */ /* 0x000fea0003800000 */
[----:B-1-3--:R-:W1:Y:S02]  /*09d0*/  LDS R4, [UR16+0x34] ;  /* 0x00003410ff047984 */ /* 0x00ae640008000800 */
[----:B-1----:R-:W-:-:S05]  /*09e0*/  LOP3.LUT R4, R4, 0x38, RZ, 0xb8, !PT ;  /* 0x0000003804047812 */ /* 0x002fca00078eb8ff */
[----:B------:R1:W-:Y:S01]  /*09f0*/  STS [UR16+0x34], R4 ;  /* 0x00003404ff007988 */ /* 0x0003e20008000810 */
[----:B------:R-:W-:Y:S05]  /*0a00*/  @P2 BRA `(.L_x_25) ;  /* 0x0000000000202947 */ /* 0x000fea0003800000 */
[----:B-1----:R-:W1:Y:S01]  /*0a10*/  LDS R4, [UR16+0x8] ;  /* 0x00000810ff047984 */ /* 0x002e620008000800 */
[----:B------:R-:W-:-:S05]  /*0a20*/  IMAD.MOV.U32 R5, RZ, RZ, 0x780 ;  /* 0x00000780ff057424 */ /* 0x000fca00078e00ff */
[----:B-1----:R-:W-:-:S05]  /*0a30*/  LOP3.LUT R4, R4, 0x500, R5, 0xd8, !PT ;  /* 0x0000050004047812 */ /* 0x002fca00078ed805 */
[----:B------:R5:W-:Y:S02]  /*0a40*/  STS [UR16+0x8], R4 ;  /* 0x00000804ff007988 */ /* 0x000be40008000810 */
.L_x_24:
[----:B------:R-:W-:Y:S05]  /*0a50*/  @P2 BRA `(.L_x_26) ;  /* 0x0000000000282947 */ /* 0x000fea0003800000 */
[----:B-1-3-5:R-:W1:Y:S02]  /*0a60*/  LDS R4, [UR16+0x8] ;  /* 0x00000810ff047984 */ /* 0x02ae640008000800 */
[----:B-1----:R-:W-:-:S05]  /*0a70*/  LOP3.LUT R4, R4, 0x1800, RZ, 0xb8, !PT ;  /* 0x0000180004047812 */ /* 0x002fca00078eb8ff */
[----:B------:R3:W-:Y:S02]  /*0a80*/  STS [UR16+0x8], R4 ;  /* 0x00000804ff007988 */ /* 0x0007e40008000810 */
.L_x_25:
[----:B------:R-:W-:Y:S05]  /*0a90*/  @P2 BREAK B1 ;  /* 0x0000000000012942 */ /* 0x000fea0003800000 */
[----:B------:R-:W-:Y:S05]  /*0aa0*/  @P2 BRA `(.L_x_27) ;  /* 0x0000000000242947 */ /* 0x000fea0003800000 */
[----:B-1-3--:R-:W1:Y:S01]  /*0ab0*/  LDS R4, [UR16+0x8] ;  /* 0x00000810ff047984 */ /* 0x00ae620008000800 */
[----:B------:R-:W-:-:S05]  /*0ac0*/  IMAD.MOV.U32 R5, RZ, RZ, 0x6000 ;  /* 0x00006000ff057424 */ /* 0x000fca00078e00ff */
[----:B-1----:R-:W-:-:S04]  /*0ad0*/  LOP3.LUT R4, R4, 0x6000, R5, 0xd8, !PT ;  /* 0x0000600004047812 */ /* 0x002fc800078ed805 */
[----:B------:R-:W-:-:S05]  /*0ae0*/  LOP3.LUT R4, R4, 0x400000, RZ, 0xb8, !PT ;  /* 0x0040000004047812 */ /* 0x000fca00078eb8ff */
[----:B------:R1:W-:Y:S02]  /*0af0*/  STS [UR16+0x8], R4 ;  /* 0x00000804ff007988 */ /* 0x0003e40008000810 */
.L_x_26:
[----:B------:R-:W-:Y:S05]  /*0b00*/  BSYNC B1 ;  /* 0x0000000000017941 */ /* 0x000fea0003800000 */
.L_x_23:
[----:B-1-3-5:R-:W1:Y:S02]  /*0b10*/  @!P2 LDS R4, [UR16+0x8] ;  /* 0x00000810ff04a984 */ /* 0x02ae640008000800 */
[----:B-1----:R-:W-:-:S05]  /*0b20*/  @!P2 LOP3.LUT R4, R4, 0x8000, RZ, 0xb8, !PT ;  /* 0x000080000404a812 */ /* 0x002fca00078eb8ff */
[----:B------:R5:W-:Y:S02]  /*0b30*/  @!P2 STS [UR16+0x8], R4 ;  /* 0x00000804ff00a988 */ /* 0x000be40008000810 */
.L_x_27:
[----:B------:R-:W-:Y:S05]  /*0b40*/  BSYNC B2 ;  /* 0x0000000000027941 */ /* 0x000fea0003800000 */
.L_x_22:
[----:B------:R-:W-:Y:S05]  /*0b50*/  WARPSYNC.ALL ;  /* 0x0000000000007948 */ /* 0x000fea0003800000 */
[----:B------:R-:W-:-:S04]  /*0b60*/  UIADD3 UR27, UR5, 0x80, URZ ;  /* 0x00000080051b7890 */ /* 0x000fc8000fffe03f */
[----:B------:R-:W-:-:S04]  /*0b70*/  UIADD3 UR26, UP0, UR27, UR28, URZ ;  /* 0x0000001c1b1a7290 */ /* 0x000fc8000ff1e03f */
[----:B------:R-:W-:Y:S01]  /*0b80*/  ULEA.HI.X.SX32 UR27, UR27, UR29, 0x1, UP0 ;  /* 0x0000001d1b1b7291 */ /* 0x000fe200080f0e3f */
[----:B------:R-:W-:Y:S11]  /*0b90*/  @P0 BRA `(.L_x_28) ;  /* 0x0000000000280947 */ /* 0x000ff60003800000 */
[----:B-1-3-5:R-:W1:Y:S01]  /*0ba0*/  S2R R4, SR_LANEID ;  /* 0x0000000000047919 */ /* 0x02ae620000000000 */
[----:B------:R-:W-:Y:S05]  /*0bb0*/  WARPSYNC.ALL ;  /* 0x0000000000007948 */ /* 0x000fea0003800000 */
[----:B-1----:R-:W-:-:S05]  /*0bc0*/  IMAD.SHL.U32 R9, R4, 0x4, RZ ;  /* 0x0000000404097824 */ /* 0x002fca00078e00ff */
[----:B------:R-:W1:Y:S01]  /*0bd0*/  LDS R7, [R9+UR16] ;  /* 0x0000001009077984 */ /* 0x000e620008000800 */
[----:B------:R-:W-:-:S05]  /*0be0*/  IADD3 R4, P1, R9, UR26, RZ ;  /* 0x0000001a09047c10 */ /* 0x000fca000ff3e0ff */
[----:B------:R-:W-:-:S05]  /*0bf0*/  IMAD.X R5, RZ, RZ, UR27, P1 ;  /* 0x0000001bff057e24 */ /* 0x000fca00088e06ff */
[----:B-1----:R1:W3:Y:S01]  /*0c00*/  ATOMG.E.EXCH.STRONG.GPU PT, RZ, [R4], R7 ;  /* 0x0000000704ff73a8 */ /* 0x0022e200041ee100 */
[----:B------:R-:W-:-:S04]  /*0c10*/  DEPBAR {5,4,3,2,1,0} ;  /* 0x0000003f0000791a */ /* 0x000fc80000000000 */
[----:B------:R1:W-:Y:S01]  /*0c20*/  UTMACCTL.IV [UR26] ;  /* 0x000000001a0079b9 */ /* 0x0003e20008000000 */
[----:B------:R-:W-:Y:S01]  /*0c30*/  NOP ;  /* 0x0000000000007918 */ /* 0x000fe20000000000 */
.L_x_28:
[----:B------:R-:W-:Y:S05]  /*0c40*/  @P0 BRA `(.L_x_29) ;  /* 0x00000000000c0947 */ /* 0x000fea0003800000 */
[----:B------:R0:W-:Y:S01]  /*0c50*/  UTMACMDFLUSH ;  /* 0x00000000000079b7 */ /* 0x0001e20000000000 */
[----:B------:R-:W-:Y:S05]  /*0c60*/  @P0 BRA `(.L_x_29) ;  /* 0x0000000000040947 */ /* 0x000fea0003800000 */
[----:B------:R-:W-:-:S04]  /*0c70*/  DEPBAR.LE SB0, 0x0 ;  /* 0x000080000000791a */ /* 0x000fc80000000000 */
.L_x_29:
[----:B------:R-:W-:Y:S05]  /*0c80*/  WARPSYNC.ALL ;  /* 0x0000000000007948 */ /* 0x000fea0003800000 */
[----:B---3--:R-:W-:Y:S06]  /*0c90*/  BAR.SYNC.DEFER_BLOCKING 0x0 ;  /* 0x0000000000007b1d */ /* 0x008fec0000010000 */
[----:B------:R-:W-:Y:S02]  /*0ca0*/  BSSY B2, `(.L_x_30) ;  /* 0x000000b000027945 */ /* 0x000fe40003800000 */
[----:B------:R-:W-:Y:S06]  /*0cb0*/  BAR.SYNC.DEFER_BLOCKING 0x0 ;  /* 0x0000000000007b1d */ /* 0x000fec0000010000 */
[----:B------:R3:W-:Y:S01]  /*0cc0*/  @!P0 STS [R11], RZ ;  /* 0x000000ff0b008388 */ /* 0x0007e20000000800 */
[----:B------:R-:W-:Y:S01]  /*0cd0*/  NOP ;  /* 0x0000000000007918 */ /* 0x000fe20000000000 */
[----:B------:R-:W-:Y:S05]  /*0ce0*/  @P2 BRA `(.L_x_31) ;  /* 0x0000000000182947 */ /* 0x000fea0003800000 */
[----:B-1---5:R-:W1:Y:S01]  /*0cf0*/  LDS R4, [UR16+0x8] ;  /* 0x00000810ff047984 */ /* 0x022e620008000800 */
[----:B--23--:R-:W2:Y:S01]  /*0d00*/  LDC.64 R10, c[0x0][0x220] ;  /* 0x00008800ff0a7b82 */ /* 0x00cea20000000a00 */
[----:B------:R-:W-:Y:S02]  /*0d10*/  IMAD.MOV.U32 R5, RZ, RZ, 0x70 ;  /* 0x00000070ff057424 */ /* 0x000fe400078e00ff */
[----:B--2---:R2:W-:Y:S03]  /*0d20*/  STS.64 [UR16], R10 ;  /* 0x0000000aff007988 */ /* 0x0045e60008000a10 */
[----:B-1----:R-:W-:-:S05]  /*0d30*/  LOP3.LUT R4, R4, 0x10, R5, 0xd8, !PT ;  /* 0x0000001004047812 */ /* 0x002fca00078ed805 */
[----:B------:R2:W-:Y:S02]  /*0d40*/  STS [UR16+0x8], R4 ;  /* 0x00000804ff007988 */ /* 0x0005e40008000810 */
.L_x_31:
[----:B-1----:R-:W-:Y:S05]  /*0d50*/  BSYNC B2 ;  /* 0x0000000000027941 */ /* 0x002fea0003800000 */
.L_x_30:
[----:B------:R-:W-:Y:S04]  /*0d60*/  BSSY B3, `(.L_x_32) ;  /* 0x0000011000037945 */ /* 0x000fe80003800000 */
[----:B------:R-:W-:Y:S04]  /*0d70*/  BSSY B2, `(.L_x_33) ;  /* 0x000000e000027945 */ /* 0x000fe80003800000 */
[----:B------:R-:W-:Y:S05]  /*0d80*/  @P2 BRA `(.L_x_34) ;  /* 0x0000000000242947 */ /* 0x000fea0003800000 */
[----:B--2--5:R-:W1:Y:S01]  /*0d90*/  LDS R4, [UR16+0x34] ;  /* 0x00003410ff047984 */ /* 0x024e620008000800 */
[----:B------:R-:W-:-:S05]  /*0da0*/  IMAD.MOV.U32 R5, RZ, RZ, 0x3f000000 ;  /* 0x3f000000ff057424 */ /* 0x000fca00078e00ff */
[----:B-1----:R-:W-:-:S05]  /*0db0*/  LOP3.LUT R4, R4, 0xff000000, R5, 0xb8, !PT ;  /* 0xff00000004047812 */ /* 0x002fca00078eb805 */
[----:B------:R1:W-:Y:S01]  /*0dc0*/  STS [UR16+0x34], R4 ;  /* 0x00003404ff007988 */ /* 0x0003e20008000810 */
[----:B------:R-:W-:Y:S05]  /*0dd0*/  @P2 BRA `(.L_x_35) ;  /* 0x00000000001c2947 */ /* 0x000fea0003800000 */
[----:B-1----:R-:W1:Y:S01]  /*0de0*/  LDS R4, [UR16+0x38] ;  /* 0x00003810ff047984 */ /* 0x002e620008000800 */
[----:B------:R-:W-:-:S05]  /*0df0*/  IMAD.MOV.U32 R5, RZ, RZ, 0x7f ;  /* 0x0000007fff057424 */ /* 0x000fca00078e00ff */
[----:B-1----:R-:W-:-:S05]  /*0e00*/  LOP3.LUT R4, R4, 0xff, R5, 0xb8, !PT ;  /* 0x000000ff04047812 */ /* 0x002fca00078eb805 */
[----:B------:R1:W-:Y:S02]  /*0e10*/  STS [UR16+0x38], R4 ;  /* 0x00003804ff007988 */ /* 0x0003e40008000810 */
.L_x_34:
[----:B------:R-:W-:Y:S05]  /*0e20*/  @P2 BREAK B2 ;  /* 0x0000000000022942 */ /* 0x000fea0003800000 */
[----:B------:R-:W-:Y:S05]  /*0e30*/  @P2 BRA `(.L_x_36) ;  /* 0x00000000000c2947 */ /* 0x000fea0003800000 */
[----:B------:R1:W-:Y:S02]  /*0e40*/  STS [UR16+0x20], R3 ;  /* 0x00002003ff007988 */ /* 0x0003e40008000810 */
.L_x_35:
[----:B------:R-:W-:Y:S05]  /*0e50*/  BSYNC B2 ;  /* 0x0000000000027941 */ /* 0x000fea0003800000 */
.L_x_33:
[----:B------:R1:W-:Y:S02]  /*0e60*/  @!P2 STS [UR16+0x24], R2 ;  /* 0x00002402ff00a988 */ /* 0x0003e40008000810 */
.L_x_36:
[----:B------:R-:W-:Y:S05]  /*0e70*/  BSYNC B3 ;  /* 0x0000000000037941 */ /* 0x000fea0003800000 */
.L_x_32:
[----:B------:R-:W-:Y:S05]  /*0e80*/  WARPSYNC.ALL ;  /* 0x0000000000007948 */ /* 0x000fea0003800000 */
[----:B------:R-:W-:Y:S04]  /*0e90*/  BSSY B3, `(.L_x_37) ;  /* 0x000000e000037945 */ /* 0x000fe80003800000 */
[----:B------:R-:W-:Y:S05]  /*0ea0*/  @P2 BRA `(.L_x_38) ;  /* 0x0000000000302947 */ /* 0x000fea0003800000 */
[----:B-1--4-:R-:W1:Y:S01]  /*0eb0*/  LDS R3, [UR16+0x34] ;  /* 0x00003410ff037984 */ /* 0x012e620008000800 */
[----:B--2--5:R-:W2:Y:S03]  /*0ec0*/  LDC.64 R4, c[0x0][0x248] ;  /* 0x00009200ff047b82 */ /* 0x024ea60000000a00 */
[----:B------:R-:W4:Y:S01]  /*0ed0*/  LDS R2, [UR16+0x1c] ;  /* 0x00001c10ff027984 */ /* 0x000f220008000800 */
[C---:B--2---:R-:W-:Y:S01]  /*0ee0*/  SHF.L.U64.HI R5, R4.reuse, 0x1, R5 ;  /* 0x0000000104057819 */ /* 0x044fe20000010205 */
[----:B------:R-:W-:-:S03]  /*0ef0*/  IMAD.SHL.U32 R4, R4, 0x2, RZ ;  /* 0x0000000204047824 */ /* 0x000fc600078e00ff */
[--C-:B------:R-:W-:Y:S02]  /*0f00*/  SHF.R.U32.HI R7, RZ, 0x4, R5.reuse ;  /* 0x00000004ff077819 */ /* 0x100fe40000011605 */
[----:B------:R-:W-:-:S05]  /*0f10*/  SHF.R.U64 R4, R4, 0x4, R5 ;  /* 0x0000000404047819 */ /* 0x000fca0000001205 */
[----:B------:R2:W-:Y:S01]  /*0f20*/  STS [UR16+0xc], R4 ;  /* 0x00000c04ff007988 */ /* 0x0005e20008000810 */
[----:B-1----:R-:W-:Y:S02]  /*0f30*/  LOP3.LUT R3, R3, 0x7, RZ, 0xb8, !PT ;  /* 0x0000000703037812 */ /* 0x002fe400078eb8ff */
[----:B----4-:R-:W-:-:S03]  /*0f40*/  LOP3.LUT R2, R2, 0xf, R7, 0xb8, !PT ;  /* 0x0000000f02027812 */ /* 0x010fc600078eb807 */
[----:B------:R2:W-:Y:S04]  /*0f50*/  STS [UR16+0x34], R3 ;  /* 0x00003403ff007988 */ /* 0x0005e80008000810 */
[----:B------:R2:W-:Y:S02]  /*0f60*/  STS [UR16+0x1c], R2 ;  /* 0x00001c02ff007988 */ /* 0x0005e40008000810 */
.L_x_38:
[----:B------:R-:W-:Y:S05]  /*0f70*/  BSYNC B3 ;  /* 0x0000000000037941 */ /* 0x000fea0003800000 */
.L_x_37:
[----:B------:R-:W-:Y:S04]  /*0f80*/  BSSY B3, `(.L_x_39) ;  /* 0x000001a000037945 */ /* 0x000fe80003800000 */
[----:B------:R-:W-:Y:S04]  /*0f90*/  BSSY B4, `(.L_x_40) ;  /* 0x0000015000047945 */ /* 0x000fe80003800000 */
[----:B------:R-:W-:Y:S05]  /*0fa0*/  @P2 BRA `(.L_x_41) ;  /* 0x0000000000202947 */ /* 0x000fea0003800000 */
[----:B-12---:R-:W1:Y:S02]  /*0fb0*/  LDS R2, [UR16+0x34] ;  /* 0x00003410ff027984 */ /* 0x006e640008000800 */
[----:B-1----:R-:W-:-:S05]  /*0fc0*/  LOP3.LUT R2, R2, 0x38, RZ, 0xb8, !PT ;  /* 0x0000003802027812 */ /* 0x002fca00078eb8ff */
[----:B------:R1:W-:Y:S01]  /*0fd0*/  STS [UR16+0x34], R2 ;  /* 0x00003402ff007988 */ /* 0x0003e20008000810 */
[----:B------:R-:W-:Y:S05]  /*0fe0*/  @P2 BRA `(.L_x_42) ;  /* 0x0000000000202947 */ /* 0x000fea0003800000 */
[----:B-1----:R-:W1:Y:S01]  /*0ff0*/  LDS R2, [UR16+0x8] ;  /* 0x00000810ff027984 */ /* 0x002e620008000800 */
[----:B----4-:R-:W-:-:S05]  /*1000*/  IMAD.MOV.U32 R3, RZ, RZ, 0x780 ;  /* 0x00000780ff037424 */ /* 0x010fca00078e00ff */
[----:B-1----:R-:W-:-:S05]  /*1010*/  LOP3.LUT R2, R2, 0x500, R3, 0xd8, !PT ;  /* 0x0000050002027812 */ /* 0x002fca00078ed803 */
[----:B------:R1:W-:Y:S02]  /*1020*/  STS [UR16+0x8], R2 ;  /* 0x00000802ff007988 */ /* 0x0003e40008000810 */
.L_x_41:
[----:B------:R-:W-:Y:S05]  /*1030*/  @P2 BRA `(.L_x_43) ;  /* 0x0000000000282947 */ /* 0x000fea0003800000 */
[----:B-12---:R-:W1:Y:S02]  /*1040*/  LDS R2, [UR16+0x8] ;  /* 0x00000810ff027984 */ /* 0x006e640008000800 */
[----:B-1----:R-:W-:-:S05]  /*1050*/  LOP3.LUT R2, R2, 0x1800, RZ, 0xb8, !PT ;  /* 0x0000180002027812 */ /* 0x002fca00078eb8ff */
[----:B------:R2:W-:Y:S02]  /*1060*/  STS [UR16+0x8], R2 ;  /* 0x00000802ff007988 */ /* 0x0005e40008000810 */
.L_x_42:
[----:B------:R-:W-:Y:S05]  /*1070*/  @P2 BREAK B4 ;  /* 0x0000000000042942 */ /* 0x000fea0003800000 */
[----:B------:R-:W-:Y:S05]  /*1080*/  @P2 BRA `(.L_x_44) ;  /* 0x0000000000242947 */ /* 0x000fea0003800000 */
[----:B-12---:R-:W1:Y:S01]  /*1090*/  LDS R2, [UR16+0x8] ;  /* 0x00000810ff027984 */ /* 0x006e620008000800 */
[----:B----4-:R-:W-:-:S05]  /*10a0*/  IMAD.MOV.U32 R3, RZ, RZ, 0x6000 ;  /* 0x00006000ff037424 */ /* 0x010fca00078e00ff */
[----:B-1----:R-:W-:-:S04]  /*10b0*/  LOP3.LUT R2, R2, 0x6000, R3, 0xd8, !PT ;  /* 0x0000600002027812 */ /* 0x002fc800078ed803 */
[----:B------:R-:W-:-:S05]  /*10c0*/  LOP3.LUT R2, R2, 0x400000, RZ, 0xb8, !PT ;  /* 0x0040000002027812 */ /* 0x000fca00078eb8ff */
[----:B------:R1:W-:Y:S02]  /*10d0*/  STS [UR16+0x8], R2 ;  /* 0x00000802ff007988 */ /* 0x0003e40008000810 */
.L_x_43:
[----:B------:R-:W-:Y:S05]  /*10e0*/  BSYNC B4 ;  /* 0x0000000000047941 */ /* 0x000fea0003800000 */
.L_x_40:
[----:B-12---:R-:W1:Y:S02]  /*10f0*/  @!P2 LDS R2, [UR16+0x8] ;  /* 0x00000810ff02a984 */ /* 0x006e640008000800 */
[----:B-1----:R-:W-:-:S05]  /*1100*/  @!P2 LOP3.LUT R2, R2, 0x8000, RZ, 0xb8, !PT ;  /* 0x000080000202a812 */ /* 0x002fca00078eb8ff */
[----:B------:R1:W-:Y:S02]  /*1110*/  @!P2 STS [UR16+0x8], R2 ;  /* 0x00000802ff00a988 */ /* 0x0003e40008000810 */
.L_x_44:
[----:B------:R-:W-:Y:S05]  /*1120*/  BSYNC B3 ;  /* 0x0000000000037941 */ /* 0x000fea0003800000 */
.L_x_39:
[----:B------:R-:W-:Y:S05]  /*1130*/  WARPSYNC.ALL ;  /* 0x0000000000007948 */ /* 0x000fea0003800000 */
[----:B------:R-:W-:Y:S01]  /*1140*/  UIADD3 UR5, UR5, 0x100, URZ ;  /* 0x0000010005057890 */ /* 0x000fe2000fffe03f */
[----:B------:R-:W-:Y:S02]  /*1150*/  ISETP.GE.AND P1, PT, R8, 0x1, PT ;  /* 0x000000010800780c */ /* 0x000fe40003f26270 */
[----:B------:R-:W-:Y:S02]  /*1160*/  CS2R R24, SRZ ;  /* 0x0000000000187805 */ /* 0x000fe4000001ff00 */
[----:B------:R-:W-:Y:S01]  /*1170*/  CS2R R26, SRZ ;  /* 0x00000000001a7805 */ /* 0x000fe2000001ff00 */
[----:B------:R-:W-:Y:S01]  /*1180*/  UIADD3 UR28, UP0, UR5, UR28, URZ ;  /* 0x0000001c051c7290 */ /* 0x000fe2000ff1e03f */
[----:B------:R-:W-:Y:S01]  /*1190*/  CS2R R28, SRZ ;  /* 0x00000000001c7805 */ /* 0x000fe2000001ff00 */
[----:B------:R-:W-:-:S02]  /*11a0*/  IMAD.MOV.U32 R30, RZ, RZ, RZ ;  /* 0x000000ffff1e7224 */ /* 0x000fc400078e00ff */
[----:B------:R-:W-:Y:S01]  /*11b0*/  ULEA.HI.X.SX32 UR29, UR5, UR29, 0x1, UP0 ;  /* 0x0000001d051d7291 */ /* 0x000fe200080f0e3f */
[----:B------:R-:W-:Y:S11]  /*11c0*/  @P0 BRA `(.L_x_45) ;  /* 0x0000000000280947 */ /* 0x000ff60003800000 */
[----:B-12---:R-:W5:Y:S01]  /*11d0*/  S2R R2, SR_LANEID ;  /* 0x0000000000027919 */ /* 0x006f620000000000 */
[----:B------:R-:W-:Y:S05]  /*11e0*/  WARPSYNC.ALL ;  /* 0x0000000000007948 */ /* 0x000fea0003800000 */
[----:B-----5:R-:W-:-:S05]  /*11f0*/  IMAD.SHL.U32 R4, R2, 0x4, RZ ;  /* 0x0000000402047824 */ /* 0x020fca00078e00ff */
[----:B------:R-:W1:Y:S01]  /*1200*/  LDS R5, [R4+UR16] ;  /* 0x0000001004057984 */ /* 0x000e620008000800 */
[----:B------:R-:W-:-:S05]  /*1210*/  IADD3 R2, P3, R4, UR28, RZ ;  /* 0x0000001c04027c10 */ /* 0x000fca000ff7e0ff */
[----:B----4-:R-:W-:-:S05]  /*1220*/  IMAD.X R3, RZ, RZ, UR29, P3 ;  /* 0x0000001dff037e24 */ /* 0x010fca00098e06ff */
[----:B-1----:R1:W2:Y:S01]  /*1230*/  ATOMG.E.EXCH.STRONG.GPU PT, RZ, [R2], R5 ;  /* 0x0000000502ff73a8 */ /* 0x0022a200041ee100 */
[----:B------:R-:W-:-:S04]  /*1240*/  DEPBAR {5,4,3,2,1,0} ;  /* 0x0000003f0000791a */ /* 0x000fc80000000000 */
[----:B------:R1:W-:Y:S01]  /*1250*/  UTMACCTL.IV [UR28] ;  /* 0x000000001c0079b9 */ /* 0x0003e20008000000 */
[----:B------:R-:W-:Y:S01]  /*1260*/  NOP ;  /* 0x0000000000007918 */ /* 0x000fe20000000000 */
.L_x_45:
[----:B------:R-:W-:Y:S05]  /*1270*/  @P0 BRA `(.L_x_46) ;  /* 0x00000000000c0947 */ /* 0x000fea0003800000 */
[----:B------:R0:W-:Y:S01]  /*1280*/  UTMACMDFLUSH ;  /* 0x00000000000079b7 */ /* 0x0001e20000000000 */
[----:B------:R-:W-:Y:S05]  /*1290*/  @P0 BRA `(.L_x_46) ;  /* 0x0000000000040947 */ /* 0x000fea0003800000 */
[----:B------:R-:W-:-:S04]  /*12a0*/  DEPBAR.LE SB0, 0x0 ;  /* 0x000080000000791a */ /* 0x000fc80000000000 */
.L_x_46:
[----:B------:R-:W-:Y:S05]  /*12b0*/  WARPSYNC.ALL ;  /* 0x0000000000007948 */ /* 0x000fea0003800000 */
[----:B--2---:R-:W-:Y:S01]  /*12c0*/  BAR.SYNC.DEFER_BLOCKING 0x0 ;  /* 0x0000000000007b1d */ /* 0x004fe20000010000 */
[----:B------:R-:W-:Y:S01]  /*12d0*/  USHF.L.U32 UR11, UR31, 0x7, URZ ;  /* 0x000000071f0b7899 */ /* 0x000fe2000800063f */
[----:B------:R-:W-:Y:S01]  /*12e0*/  IMAD.MOV.U32 R31, RZ, RZ, RZ ;  /* 0x000000ffff1f7224 */ /* 0x000fe200078e00ff */
[----:B------:R-:W-:Y:S01]  /*12f0*/  USHF.L.U32 UR14, UR30, 0x6, URZ ;  /* 0x000000061e0e7899 */ /* 0x000fe2000800063f */
[----:B------:R-:W-:Y:S02]  /*1300*/  CS2R R32, SRZ ;  /* 0x0000000000207805 */ /* 0x000fe4000001ff00 */
[----:B------:R-:W-:Y:S01]  /*1310*/  CS2R R34, SRZ ;  /* 0x0000000000227805 */ /* 0x000fe2000001ff00 */
[----:B------:R-:W-:Y:S01]  /*1320*/  VOTEU.ALL UP0, P2 ;  /* 0x00000000003f7886 */ /* 0x000fe20001000000 */
[----:B------:R-:W-:Y:S01]  /*1330*/  UMOV UR6, 0x1 ;  /* 0x0000000100067882 */ /* 0x000fe20000000000 */
[----:B------:R-:W-:Y:S01]  /*1340*/  VOTEU.ALL UP1, P2 ;  /* 0x00000000003f7886 */ /* 0x000fe20001020000 */
[----:B------:R-:W-:-:S02]  /*1350*/  CS2R R36, SRZ ;  /* 0x0000000000247805 */ /* 0x000fc4000001ff00 */
[----:B------:R-:W-:Y:S01]  /*1360*/  CS2R R38, SRZ ;  /* 0x0000000000267805 */ /* 0x000fe2000001ff00 */
[----:B------:R-:W-:-:S04]  /*1370*/  @!UP0 UIADD3 UR8, -UR6, 0x100000, URZ ;  /* 0x0010000006088890 */ /* 0x000fc8000fffe13f */
[----:B------:R-:W-:Y:S02]  /*1380*/  @!UP0 USHF.L.U32 UR9, UR8, 0xb, URZ ;  /* 0x0000000b08098899 */ /* 0x000fe4000800063f */
[----:B------:R-:W-:Y:S01]  /*1390*/  @!UP0 USHF.L.U32 UR8, UR8, 0x1, URZ ;  /* 0x0000000108088899 */ /* 0x000fe2000800063f */
[----:B------:R-:W-:Y:S01]  /*13a0*/  CS2R R40, SRZ ;  /* 0x0000000000287805 */ /* 0x000fe2000001ff00 */
[----:B------:R-:W-:-:S04]  /*13b0*/  @!UP0 UIADD3 UR6, -UR6, 0x100000, URZ ;  /* 0x0010000006068890 */ /* 0x000fc8000fffe13f */
[----:B------:R-:W-:Y:S02]  /*13c0*/  @!UP0 USHF.L.U32 UR7, UR6, 0xb, URZ ;  /* 0x0000000b06078899 */ /* 0x000fe4000800063f */
[----:B------:R-:W-:Y:S01]  /*13d0*/  @!UP0 USHF.L.U32 UR6, UR6, 0x1, URZ ;  /* 0x0000000106068899 */ /* 0x000fe2000800063f */
[----:B------:R-:W-:Y:S01]  /*13e0*/  CS2R R42, SRZ ;  /* 0x00000000002a7805 */ /* 0x000fe2000001ff00 */
[----:B------:R-:W-:Y:S01]  /*13f0*/  VOTEU.ALL UP0, P2 ;  /* 0x00000000003f7886 */ /* 0x000fe20001000000 */
[----:B------:R-:W-:Y:S02]  /*1400*/  CS2R R44, SRZ ;  /* 0x00000000002c7805 */ /* 0x000fe4000001ff00 */
[----:B------:R-:W-:Y:S02]  /*1410*/  CS2R R46, SRZ ;  /* 0x00000000002e7805 */ /* 0x000fe4000001ff00 */
[----:B------:R-:W-:Y:S02]  /*1420*/  CS2R R48, SRZ ;  /* 0x0000000000307805 */ /* 0x000fe4000001ff00 */
[----:B------:R-:W-:-:S02]  /*1430*/  CS2R R50, SRZ ;  /* 0x0000000000327805 */ /* 0x000fc4000001ff00 */
[----:B------:R-:W-:Y:S02]  /*1440*/  CS2R R52, SRZ ;  /* 0x0000000000347805 */ /* 0x000fe4000001ff00 */
[----:B------:R-:W-:Y:S01]  /*1450*/  CS2R R54, SRZ ;  /* 0x0000000000367805 */ /* 0x000fe2000001ff00 */
[----:B------:R-:W2:Y:S02]  /*1460*/  FENCE.VIEW.ASYNC.S ;  /* 0x00000000000073c6 */ /* 0x000ea40000000000 */
[----:B--2---:R2:W4:Y:S02]  /*1470*/  @!UP0 SYNCS.EXCH.64 URZ, [UR16+0xc000], UR8 ;  /* 0x00c00008103f85b2 */ /* 0x0045240008000100 */
[----:B----4-:R-:W-:Y:S06]  /*1480*/  BAR.SYNC.DEFER_BLOCKING 0x0 ;  /* 0x0000000000007b1d */ /* 0x010fec0000010000 */
[----:B------:R2:W4:Y:S01]  /*1490*/  @!UP1 SYNCS.EXCH.64 URZ, [UR16+0xc008], UR6 ;  /* 0x00c00806103f95b2 */ /* 0x0005220008000100 */
[----:B------:R-:W-:Y:S05]  /*14a0*/  @!P1 BRA `(.L_x_47) ;  /* 0x0000000400589947 */ /* 0x000fea0003800000 */
[----:B-1----:R-:W-:Y:S02]  /*14b0*/  SHF.R.U32.HI R2, RZ, 0x5, R0 ;  /* 0x00000005ff027819 */ /* 0x002fe40000011600 */
[----:B------:R-:W-:Y:S02]  /*14c0*/  CS2R R24, SRZ ;  /* 0x0000000000187805 */ /* 0x000fe4000001ff00 */
[----:B------:R-:W-:Y:S02]  /*14d0*/  CS2R R26, SRZ ;  /* 0x00000000001a7805 */ /* 0x000fe4000001ff00 */
[----:B------:R-:W-:Y:S02]  /*14e0*/  CS2R R28, SRZ ;  /* 0x00000000001c7805 */ /* 0x000fe4000001ff00 */
[----:B------:R-:W-:Y:S02]  /*14f0*/  R2UR UR17, R2 ;  /* 0x00000000021172ca */ /* 0x000fe400000e0000 */
[----:B------:R-:W-:-:S02]  /*1500*/  CS2R R30, SRZ ;  /* 0x00000000001e7805 */ /* 0x000fc4000001ff00 */
[----:B------:R-:W-:Y:S02]  /*1510*/  CS2R R32, SRZ ;  /* 0x0000000000207805 */ /* 0x000fe4000001ff00 */
[----:B------:R-:W-:Y:S02]  /*1520*/  CS2R R34, SRZ ;  /* 0x0000000000227805 */ /* 0x000fe4000001ff00 */
[----:B------:R-:W-:Y:S02]  /*1530*/  CS2R R36, SRZ ;  /* 0x0000000000247805 */ /* 0x000fe4000001ff00 */
[----:B------:R-:W-:Y:S02]  /*1540*/  CS2R R38, SRZ ;  /* 0x0000000000267805 */ /* 0x000fe4000001ff00 */
[----:B------:R-:W-:Y:S02]  /*1550*/  CS2R R40, SRZ ;  /* 0x0000000000287805 */ /* 0x000fe4000001ff00 */
[----:B------:R-:W-:-:S02]  /*1560*/  CS2R R42, SRZ ;  /* 0x00000000002a7805 */ /* 0x000fc4000001ff00 */
[----:B------:R-:W-:Y:S02]  /*1570*/  CS2R R44, SRZ ;  /* 0x00000000002c7805 */ /* 0x000fe4000001ff00 */
[----:B------:R-:W-:Y:S02]  /*1580*/  CS2R R46, SRZ ;  /* 0x00000000002e7805 */ /* 0x000fe4000001ff00 */
[----:B------:R-:W-:Y:S02]  /*1590*/  CS2R R48, SRZ ;  /* 0x0000000000307805 */ /* 0x000fe4000001ff00 */
[----:B------:R-:W-:Y:S02]  /*15a0*/  CS2R R50, SRZ ;  /* 0x0000000000327805 */ /* 0x000fe4000001ff00 */
[----:B------:R-:W-:Y:S02]  /*15b0*/  CS2R R52, SRZ ;  /* 0x0000000000347805 */ /* 0x000fe4000001ff00 */
[----:B------:R-:W-:Y:S01]  /*15c0*/  CS2R R54, SRZ ;  /* 0x0000000000367805 */ /* 0x000fe2000001ff00 */
[----:B------:R-:W-:Y:S01]  /*15d0*/  UMOV UR5, URZ ;  /* 0x0000003f00057c82 */ /* 0x000fe20008000000 */
[----:B------:R-:W-:-:S05]  /*15e0*/  UMOV UR10, URZ ;  /* 0x0000003f000a7c82 */ /* 0x000fca0008000000 */
.L_x_49:
[----:B----4-:R-:W-:Y:S01]  /*15f0*/  BAR.SYNC.DEFER_BLOCKING 0x0 ;  /* 0x0000000000007b1d */ /* 0x010fe20000010000 */
[----:B------:R-:W-:Y:S01]  /*1600*/  ULEA UR20, UR5, UR16, 0x3 ;  /* 0x0000001005147291 */ /* 0x000fe2000f8e183f */
[----:B------:R-:W-:Y:S01]  /*1610*/  @!P2 IMAD.MOV.U32 R2, RZ, RZ, 0x6000 ;  /* 0x00006000ff02a424 */ /* 0x000fe200078e00ff */
[----:B------:R-:W-:Y:S01]  /*1620*/  ELECT P0, URZ, PT ;  /* 0x00000000003f782f */ /* 0x000fe20003800000 */
[----:B--2---:R-:W-:-:S03]  /*1630*/  ULEA UR8, UR5, UR16, 0xe ;  /* 0x0000001005087291 */ /* 0x004fc6000f8e703f */
[----:B------:R-:W-:Y:S02]  /*1640*/  ISETP.LT.U32.AND P0, PT, R6, 0x20, P0 ;  /* 0x000000200600780c */ /* 0x000fe40000701070 */
[----:B------:R-:W-:Y:S01]  /*1650*/  ELECT P1, URZ, PT ;  /* 0x00000000003f782f */ /* 0x000fe20003820000 */
[----:B------:R-:W-:-:S03]  /*1660*/  ULEA UR12, UR5, UR16, 0xd ;  /* 0x00000010050c7291 */ /* 0x000fc6000f8e683f */
[----:B------:R-:W-:Y:S01]  /*1670*/  ISETP.LT.U32.AND P1, PT, R6, 0x20, P1 ;  /* 0x000000200600780c */ /* 0x000fe20000f21070 */
[----:B------:R-:W-:Y:S01]  /*1680*/  UMOV UR15, UR10 ;  /* 0x0000000a000f7c82 */ /* 0x000fe20008000000 */
[----:B------:R-:W-:-:S05]  /*1690*/  UIADD3 UR12, UR12, 0x8000, URZ ;  /* 0x000080000c0c7890 */ /* 0x000fca000fffe03f */
[----:B------:R-:W-:Y:S01]  /*16a0*/  VOTEU.ANY UP0, P0 ;  /* 0x00000000003f7886 */ /* 0x000fe20000000100 */
[----:B------:R-:W-:Y:S01]  /*16b0*/  VOTEU.ANY UP2, P0 ;  /* 0x00000000003f7886 */ /* 0x000fe20000040100 */
[----:B------:R1:W-:Y:S01]  /*16c0*/  @!P2 SYNCS.ARRIVE.TRANS64 RZ, [UR20+0xc000], R2 ;  /* 0x00c00002ffffa9a7 */ /* 0x0003e20008000014 */
[----:B------:R2:W-:Y:S06]  /*16d0*/  MEMBAR.ALL.CTA ;  /* 0x0000000000007992 */ /* 0x0005ec0000008000 */
[----:B--2---:R-:W2:Y:S01]  /*16e0*/  FENCE.VIEW.ASYNC.S ;  /* 0x00000000000073c6 */ /* 0x004ea20000000000 */
[----:B------:R-:W-:Y:S01]  /*16f0*/  @UP0 UIADD3 UR9, UR20, 0xc000, URZ ;  /* 0x0000c00014090890 */ /* 0x000fe2000fffe03f */
[----:B------:R-:W-:Y:S01]  /*1700*/  @UP0 UMOV UR6, UR24 ;  /* 0x0000001800060c82 */ /* 0x000fe20008000000 */
[----:B------:R-:W-:Y:S01]  /*1710*/  @UP0 UMOV UR7, UR25 ;  /* 0x0000001900070c82 */ /* 0x000fe20008000000 */
[----:B--2---:R-:W-:Y:S01]  /*1720*/  VOTEU.ANY UP1, P1 ;  /* 0x00000000003f7886 */ /* 0x004fe20000820100 */
[----:B------:R-:W-:Y:S01]  /*1730*/  VOTEU.ANY UP3, P1 ;  /* 0x00000000003f7886 */ /* 0x000fe20000860100 */
[----:B-1----:R-:W-:-:S03]  /*1740*/  IMAD.U32 R2, RZ, RZ, UR4 ;  /* 0x00000004ff027e24 */ /* 0x002fc6000f8e00ff */
[----:B------:R-:W-:Y:S01]  /*1750*/  @UP1 UIADD3 UR13, UR20, 0xc000, URZ ;  /* 0x0000c000140d1890 */ /* 0x000fe2000fffe03f */
[----:B------:R-:W-:Y:S01]  /*1760*/  @UP1 UMOV UR18, UR26 ;  /* 0x0000001a00121c82 */ /* 0x000fe20008000000 */
[----:B------:R-:W-:Y:S01]  /*1770*/  @UP1 UMOV UR19, UR27 ;  /* 0x0000001b00131c82 */ /* 0x000fe20008000000 */
[----:B------:R-:W-:Y:S01]  /*1780*/  SHF.L.U32 R2, R2, 0x1f, RZ ;  /* 0x0000001f02027819 */ /* 0x000fe200000006ff */
[----:B------:R-:W-:Y:S06]  /*1790*/  BAR.SYNC.DEFER_BLOCKING 0x0 ;  /* 0x0000000000007b1d */ /* 0x000fec0000010000 */
[----:B------:R1:W-:Y:S02]  /*17a0*/  @UP2 UTMALDG.2D [UR8], [UR6] ;  /* 0x00000008060025b4 */ /* 0x0003e40008008000 */
[----:B------:R-:W-:Y:S06]  /*17b0*/  BAR.SYNC.DEFER_BLOCKING 0x0 ;  /* 0x0000000000007b1d */ /* 0x000fec0000010000 */
[----:B------:R1:W-:Y:S02]  /*17c0*/  @UP3 UTMALDG.2D [UR12], [UR18] ;  /* 0x0000000c120035b4 */ /* 0x0003e40008008000 */
[----:B------:R-:W-:Y:S06]  /*17d0*/  BAR.SYNC.DEFER_BLOCKING 0x0 ;  /* 0x0000000000007b1d */ /* 0x000fec0000010000 */
[----:B------:R-:W2:Y:S02]  /*17e0*/  SYNCS.PHASECHK.TRANS64.TRYWAIT P0, [UR20+0xc000], R2 ;  /* 0x00c00002ff0075a7 */ /* 0x000ea40008000154 */
[----:B-12---:R-:W-:Y:S05]  /*17f0*/  @!P0 BRA `(.L_x_48) ;  /* 0x0000000400648947 */ /* 0x006fea0003800000 */
.L_x_50:
[----:B------:R-:W-:Y:S01]  /*1800*/  USHF.L.U32 UR6, UR17, 0x7, URZ ;  /* 0x0000000711067899 */ /* 0x000fe2000800063f */
[----:B------:R-:W-:Y:S02]  /*1810*/  WARPGROUP.DEPBAR.LE gsb0, 0x0 ;  /* 0x00008000000079c5 */ /* 0x000fe40000010000 */
[----:B------:R-:W-:Y:S01]  /*1820*/  USHF.R.U32.HI UR22, URZ, 0x4, UR12 ;  /* 0x000000043f167899 */ /* 0x000fe2000801160c */
[----:B------:R-:W-:Y:S01]  /*1830*/  WARPGROUP.ARRIVE ;  /* 0x00000000000079c5 */ /* 0x000fe20000000000 */
[----:B------:R-:W-:Y:S01]  /*1840*/  ULOP3.LUT UR6, UR6, 0x200, URZ, 0xc0, !UPT ;  /* 0x0000020006067892 */ /* 0x000fe2000f8ec03f */
[----:B------:R-:W1:Y:S01]  /*1850*/  LDC R2, c[0x0][0x230] ;  /* 0x00008c00ff027b82 */ /* 0x000e620000000800 */
[----:B------:R-:W-:Y:S02]  /*1860*/  USGXT.U32 UR22, UR22, 0xe ;  /* 0x0000000e1616789a */ /* 0x000fe40008000000 */
[----:B------:R-:W-:Y:S01]  /*1870*/  ULEA.HI UR6, UR8, UR6, URZ, 0x1c ;  /* 0x0000000608067291 */ /* 0x000fe2000f8fe03f */
[----:B------:R-:W-:Y:S01]  /*1880*/  UMOV UR21, 0x40000040 ;  /* 0x4000004000157882 */ /* 0x000fe20000000000 */
[----:B------:R-:W-:-:S02]  /*1890*/  UMOV UR23, 0x40000040 ;  /* 0x4000004000177882 */ /* 0x000fc40000000000 */
[----:B------:R-:W-:Y:S01]  /*18a0*/  ULOP3.LUT UR20, UR6, 0x3fff, URZ, 0xc0, !UPT ;  /* 0x00003fff06147892 */ /* 0x000fe2000f8ec03f */
[----:B------:R-:W-:Y:S02]  /*18b0*/  UMOV UR7, URZ ;  /* 0x0000003f00077c82 */ /* 0x000fe40008000000 */
[----:B------:R-:W-:Y:S01]  /*18c0*/  UMOV UR6, URZ ;  /* 0x0000003f00067c82 */ /* 0x000fe20008000000 */
[----:B------:R-:W-:Y:S02]  /*18d0*/  UIADD3 UR10, UR10, 0x40, URZ ;  /* 0x000000400a0a7890 */ /* 0x000fe4000fffe03f */
[----:B------:R-:W-:-:S03]  /*18e0*/  UIADD3 UR5, UR5, 0x1, URZ ;  /* 0x0000000105057890 */ /* 0x000fc6000fffe03f */
[----:B------:R-:W-:Y:S01]  /*18f0*/  HGMMA.64x64x16.F32.BF16 R24, gdesc[UR20].tnspB, R24 ;  /* 0x40e00000141879f0 */ /* 0x000fe20008701818 */
[----:B------:R-:W-:Y:S02]  /*1900*/  UIADD3 UR20, UP0, UR20, 0x2, URZ ;  /* 0x0000000214147890 */ /* 0x000fe4000ff1e03f */
[----:B------:R-:W-:Y:S02]  /*1910*/  UIADD3 UR22, UP1, UR22, 0x80, URZ ;  /* 0x0000008016167890 */ /* 0x000fe4000ff3e03f */
[----:B------:R-:W-:Y:S02]  /*1920*/  UIADD3.X UR21, UR6, 0x40000040, URZ, UP0, !UPT ;  /* 0x4000004006157890 */ /* 0x000fe400087fe43f */
[----:B------:R-:W-:Y:S01]  /*1930*/  UIADD3.X UR23, UR7, 0x40000040, URZ, UP1, !UPT ;  /* 0x4000004007177890 */ /* 0x000fe20008ffe43f */
[----:B-1----:R-:W-:Y:S01]  /*1940*/  ISETP.LE.AND P0, PT, R2, UR10, PT ;  /* 0x0000000a02007c0c */ /* 0x002fe2000bf03270 */
[----:B------:R-:W-:Y:S02]  /*1950*/  UIADD3.64 UR32, UR20, 0x2, URZ ;  /* 0x0000000214207897 */ /* 0x000fe4000fffe03f */
[----:B------:R-:W-:-:S02]  /*1960*/  UIADD3.64 UR34, UR22, 0x80, URZ ;  /* 0x0000008016227897 */ /* 0x000fc4000fffe03f */
[----:B------:R-:W-:-:S04]  /*1970*/  UISETP.NE.U32.AND UP0, UPT, UR5, 0x2, UPT ;  /* 0x000000020500788c */ /* 0x000fc8000bf05070 */
[----:B------:R-:W-:Y:S02]  /*1980*/  USEL UR6, URZ, 0x1, UP0 ;  /* 0x000000013f067887 */ /* 0x000fe40008000000 */
[----:B------:R-:W-:Y:S02]  /*1990*/  USEL UR5, UR5, URZ, UP0 ;  /* 0x0000003f05057287 */ /* 0x000fe40008000000 */
[----:B------:R-:W-:Y:S01]  /*19a0*/  ULOP3.LUT UR4, UR4, UR6, URZ, 0x3c, !UPT ;  /* 0x0000000604047292 */ /* 0x000fe2000f8e3c3f */
[----:B------:R-:W-:Y:S01]  /*19b0*/  HGMMA.64x64x16.F32.BF16 R24, gdesc[UR20].tnspB, R24 ;  /* 0x40e00000141879f0 */ /* 0x000fe20008701818 */
[----:B------:R-:W-:Y:S02]  /*19c0*/  UIADD3.64 UR20, UR20, 0x4, URZ ;  /* 0x0000000414147897 */ /* 0x000fe4000fffe03f */
[----:B------:R-:W-:Y:S01]  /*19d0*/  UIADD3.64 UR22, UR22, 0x100, URZ ;  /* 0x0000010016167897 */ /* 0x000fe2000fffe03f */
[----:B------:R-:W-:Y:S08]  /*19e0*/  HGMMA.64x64x16.F32.BF16 R24, gdesc[UR32].tnspB, R24 ;  /* 0x40e00000201879f0 */ /* 0x000ff00008701818 */
[----:B------:R-:W-:Y:S01]  /*19f0*/  HGMMA.64x64x16.F32.BF16 R24, gdesc[UR20].tnspB, R24, gsb0 ;  /* 0x40e00000141879f0 */ /* 0x000fe20008001818 */
[----:B------:R-:W-:Y:S05]  /*1a00*/  @!P0 BRA `(.L_x_49) ;  /* 0xfffffff800f88947 */ /* 0x000fea000383ffff */
.L_x_47:
[----:B------:R-:W-:Y:S02]  /*1a10*/  WARPGROUP.DEPBAR.LE gsb0, 0x0 ;  /* 0x00008000000079c5 */ /* 0x000fe40000010000 */
[----:B----4-:R-:W-:Y:S01]  /*1a20*/  BAR.SYNC.DEFER_BLOCKING 0x0 ;  /* 0x0000000000007b1d */ /* 0x010fe20000010000 */
[C---:B-1----:R-:W-:Y:S01]  /*1a30*/  IMAD.SHL.U32 R2, R0.reuse, 0x80, RZ ;  /* 0x0000008000027824 */ /* 0x042fe200078e00ff */
[----:B------:R-:W-:Y:S01]  /*1a40*/  F2FP.BF16.F32.PACK_AB R24, R25, R24 ;  /* 0x000000181918723e */ /* 0x000fe200000010ff */
[----:B------:R-:W-:Y:S01]  /*1a50*/  IMAD.SHL.U32 R3, R0, 0x40, RZ ;  /* 0x0000004000037824 */ /* 0x000fe200078e00ff */
[----:B------:R-:W-:Y:S02]  /*1a60*/  F2FP.BF16.F32.PACK_AB R25, R27, R26 ;  /* 0x0000001a1b19723e */ /* 0x000fe400000010ff */
[----:B------:R-:W-:Y:S02]  /*1a70*/  ELECT P0, URZ, PT ;  /* 0x00000000003f782f */ /* 0x000fe40003800000 */
[----:B------:R-:W-:Y:S01]  /*1a80*/  LOP3.LUT R2, R2, 0x780, RZ, 0xc0, !PT ;  /* 0x0000078002027812 */ /* 0x000fe200078ec0ff */
[----:B------:R-:W-:Y:S01]  /*1a90*/  UMOV UR17, UR14 ;  /* 0x0000000e00117c82 */ /* 0x000fe20008000000 */
[----:B------:R-:W-:Y:S01]  /*1aa0*/  F2FP.BF16.F32.PACK_AB R32, R33, R32 ;  /* 0x000000202120723e */ /* 0x000fe200000010ff */
[----:B------:R-:W-:Y:S01]  /*1ab0*/  UMOV UR18, UR11 ;  /* 0x0000000b00127c82 */ /* 0x000fe20008000000 */
[----:B-----5:R-:W-:Y:S01]  /*1ac0*/  LOP3.LUT R4, R2, 0x3800, R3, 0xf8, !PT ;  /* 0x0000380002047812 */ /* 0x020fe200078ef803 */
[----:B------:R-:W-:Y:S01]  /*1ad0*/  IMAD.SHL.U32 R2, R0, 0x10, RZ ;  /* 0x0000001000027824 */ /* 0x000fe200078e00ff */
[----:B------:R-:W-:-:S02]  /*1ae0*/  F2FP.BF16.F32.PACK_AB R26, R29, R28 ;  /* 0x0000001c1d1a723e */ /* 0x000fc400000010ff */
[----:B------:R-:W-:Y:S02]  /*1af0*/  F2FP.BF16.F32.PACK_AB R27, R31, R30 ;  /* 0x0000001e1f1b723e */ /* 0x000fe400000010ff */
[----:B------:R-:W-:Y:S02]  /*1b00*/  LOP3.LUT R3, R2, 0x70, RZ, 0xc0, !PT ;  /* 0x0000007002037812 */ /* 0x000fe400078ec0ff */
[----:B------:R-:W-:Y:S02]  /*1b10*/  F2FP.BF16.F32.PACK_AB R33, R35, R34 ;  /* 0x000000222321723e */ /* 0x000fe400000010ff */
[----:B------:R-:W-:Y:S02]  /*1b20*/  LOP3.LUT R3, R3, 0x10, R0, 0x78, !PT ;  /* 0x0000001003037812 */ /* 0x000fe400078e7800 */
[----:B------:R-:W-:Y:S01]  /*1b30*/  F2FP.BF16.F32.PACK_AB R40, R41, R40 ;  /* 0x000000282928723e */ /* 0x000fe200000010ff */
[----:B------:R-:W1:Y:S02]  /*1b40*/  @!P2 SYNCS.CCTL.IV [UR16+0xc000] ;  /* 0x00c00000ff00a9b1 */ /* 0x000e640008000010 */
[----:B-1----:R-:W-:Y:S01]  /*1b50*/  BAR.SYNC.DEFER_BLOCKING 0x0 ;  /* 0x0000000000007b1d */ /* 0x002fe20000010000 */
[----:B------:R-:W-:-:S02]  /*1b60*/  LOP3.LUT R3, R4, R3, RZ, 0xfc, !PT ;  /* 0x0000000304037212 */ /* 0x000fc400078efcff */
[----:B------:R-:W-:Y:S02]  /*1b70*/  F2FP.BF16.F32.PACK_AB R34, R37, R36 ;  /* 0x000000242522723e */ /* 0x000fe400000010ff */
[C---:B------:R-:W-:Y:S01]  /*1b80*/  LOP3.LUT R2, R3.reuse, 0x20, RZ, 0x3c, !PT ;  /* 0x0000002003027812 */ /* 0x040fe200078e3cff */
[C---:B------:R-:W-:Y:S01]  /*1b90*/  VIADD R0, R3.reuse, UR16 ;  /* 0x0000001003007c36 */ /* 0x040fe20008000000 */
[C---:B------:R-:W-:Y:S02]  /*1ba0*/  LOP3.LUT R4, R3.reuse, 0x40, RZ, 0x3c, !PT ;  /* 0x0000004003047812 */ /* 0x040fe400078e3cff */
[----:B------:R-:W-:Y:S01]  /*1bb0*/  LOP3.LUT R3, R3, 0x60, RZ, 0x3c, !PT ;  /* 0x0000006003037812 */ /* 0x000fe200078e3cff */
[----:B------:R-:W-:Y:S01]  /*1bc0*/  VIADD R2, R2, UR16 ;  /* 0x0000001002027c36 */ /* 0x000fe20008000000 */
[----:B------:R-:W-:Y:S01]  /*1bd0*/  F2FP.BF16.F32.PACK_AB R35, R39, R38 ;  /* 0x000000262723723e */ /* 0x000fe200000010ff */
[----:B------:R-:W-:Y:S01]  /*1be0*/  VIADD R4, R4, UR16 ;  /* 0x0000001004047c36 */ /* 0x000fe20008000000 */
[----:B------:R-:W-:Y:S01]  /*1bf0*/  F2FP.BF16.F32.PACK_AB R41, R43, R42 ;  /* 0x0000002a2b29723e */ /* 0x000fe200000010ff */
[----:B------:R-:W-:Y:S01]  /*1c00*/  VIADD R3, R3, UR16 ;  /* 0x0000001003037c36 */ /* 0x000fe20008000000 */
[----:B------:R-:W-:-:S02]  /*1c10*/  F2FP.BF16.F32.PACK_AB R48, R49, R48 ;  /* 0x000000303130723e */ /* 0x000fc400000010ff */
[----:B------:R-:W-:Y:S02]  /*1c20*/  F2FP.BF16.F32.PACK_AB R42, R45, R44 ;  /* 0x0000002c2d2a723e */ /* 0x000fe400000010ff */
[----:B------:R-:W-:Y:S02]  /*1c30*/  F2FP.BF16.F32.PACK_AB R43, R47, R46 ;  /* 0x0000002e2f2b723e */ /* 0x000fe400000010ff */
[----:B------:R-:W-:Y:S02]  /*1c40*/  F2FP.BF16.F32.PACK_AB R49, R51, R50 ;  /* 0x000000323331723e */ /* 0x000fe400000010ff */
[----:B------:R-:W-:Y:S01]  /*1c50*/  F2FP.BF16.F32.PACK_AB R50, R53, R52 ;  /* 0x000000343532723e */ /* 0x000fe200000010ff */
[----:B------:R-:W1:Y:S01]  /*1c60*/  @!P2 SYNCS.CCTL.IV [UR16+0xc008] ;  /* 0x00c00800ff00a9b1 */ /* 0x000e620008000010 */
[----:B------:R-:W-:Y:S01]  /*1c70*/  F2FP.BF16.F32.PACK_AB R51, R55, R54 ;  /* 0x000000363733723e */ /* 0x000fe200000010ff */
[----:B-1----:R-:W-:Y:S01]  /*1c80*/  STSM.16.M88.4 [R0], R24 ;  /* 0x0000001800007844 */ /* 0x002fe20000000200 */
[----:B------:R-:W-:-:S03]  /*1c90*/  ISETP.LT.U32.AND P0, PT, R6, 0x20, P0 ;  /* 0x000000200600780c */ /* 0x000fc60000701070 */
[----:B------:R-:W-:Y:S04]  /*1ca0*/  STSM.16.M88.4 [R2], R32 ;  /* 0x0000002002007844 */ /* 0x000fe80000000200 */
[----:B------:R-:W-:Y:S04]  /*1cb0*/  STSM.16.M88.4 [R4], R40 ;  /* 0x0000002804007844 */ /* 0x000fe80000000200 */
[----:B------:R-:W-:Y:S02]  /*1cc0*/  STSM.16.M88.4 [R3], R48 ;  /* 0x0000003003007844 */ /* 0x000fe40000000200 */
[----:B------:R-:W-:Y:S01]  /*1cd0*/  VOTEU.ANY UP0, P0 ;  /* 0x00000000003f7886 */ /* 0x000fe20000000100 */
[----:B------:R-:W-:Y:S01]  /*1ce0*/  VOTEU.ANY UP1, P0 ;  /* 0x00000000003f7886 */ /* 0x000fe20000020100 */
[----:B------:R1:W-:Y:S06]  /*1cf0*/  MEMBAR.ALL.CTA ;  /* 0x0000000000007992 */ /* 0x0003ec0000008000 */
[----:B-1----:R-:W1:Y:S01]  /*1d00*/  FENCE.VIEW.ASYNC.S ;  /* 0x00000000000073c6 */ /* 0x002e620000000000 */
[----:B--2---:R-:W-:Y:S01]  /*1d10*/  @UP0 UMOV UR6, UR28 ;  /* 0x0000001c00060c82 */ /* 0x004fe20008000000 */
[----:B------:R-:W-:Y:S01]  /*1d20*/  @UP0 UMOV UR7, UR29 ;  /* 0x0000001d00070c82 */ /* 0x000fe20008000000 */
[----:B-1----:R-:W-:Y:S06]  /*1d30*/  BAR.SYNC.DEFER_BLOCKING 0x0 ;  /* 0x0000000000007b1d */ /* 0x002fec0000010000 */
[----:B------:R1:W-:Y:S01]  /*1d40*/  @UP1 UTMASTG.2D [UR16], [UR6] ;  /* 0x00000010060013b5 */ /* 0x0003e20008008000 */
[----:B------:R0:W-:Y:S01]  /*1d50*/  UTMACMDFLUSH ;  /* 0x00000000000079b7 */ /* 0x0001e20000000000 */
[----:B------:R-:W-:-:S04]  /*1d60*/  DEPBAR.LE SB0, 0x0 ;  /* 0x000080000000791a */ /* 0x000fc80000000000 */
[----:B------:R-:W-:Y:S06]  /*1d70*/  BAR.SYNC.DEFER_BLOCKING 0x0 ;  /* 0x0000000000007b1d */ /* 0x000fec0000010000 */
[----:B-1----:R-:W-:Y:S05]  /*1d80*/  EXIT ;  /* 0x000000000000794d */ /* 0x002fea0003800000 */
.L_x_48:
[----:B------:R-:W1:Y:S02]  /*1d90*/  SYNCS.PHASECHK.TRANS64.TRYWAIT P0, [UR20+0xc000], R2 ;  /* 0x00c00002ff0075a7 */ /* 0x000e640008000154 */
[----:B-1----:R-:W-:Y:S05]  /*1da0*/  @!P0 BRA `(.L_x_48) ;  /* 0xfffffffc00f88947 */ /* 0x002fea000383ffff */
[----:B------:R-:W-:Y:S05]  /*1db0*/  BRA `(.L_x_50) ;  /* 0xfffffff800907947 */ /* 0x000fea000383ffff */
.L_x_51:
[----:B------:R-:W-:-:S00]  /*1dc0*/  BRA `(.L_x_51) ;  /* 0xfffffffc00fc7947 */ /* 0x000fc0000383ffff */
[----:B------:R-:W-:-:S00]  /*1dd0*/  NOP ;  /* 0x0000000000007918 */ /* 0x000fc00000000000 */
        /* <DEDUP_REMOVED lines=10> */
.L_x_52:


//--------------------- .nv.shared.gluon_wgmma    --------------------------
	.section	.nv.shared.gluon_wgmma,"aw",@nobits
	.sectionflags	@""
	.align	16
	.zero		1024


//--------------------- .nv.shared.reserved.0     --------------------------
	.section	.nv.shared.reserved.0,"aw",@nobits
	.weak		__nv_reservedSMEM_offset_0_alias
	.size		__nv_reservedSMEM_offset_0_alias, 0, 0
	.other		__nv_reservedSMEM_offset_0_alias,@"STO_CUDA_RESERVED_SHARED STV_DEFAULT"
__nv_reservedSMEM_offset_0_alias:
	.zero		0


//--------------------- .nv.constant0.gluon_wgmma --------------------------
	.section	.nv.constant0.gluon_wgmma,"a",@progbits
	.sectionflags	@""
	.align	4
.nv.constant0.gluon_wgmma:
	.zero		608


//--------------------- SYMBOLS --------------------------

	.type		.nv.reservedSmem.offset0,@object
	.size		.nv.reservedSmem.offset0,0x4
